	.target	sm_90a

	.elftype	@"ET_EXEC"


//--------------------- .note.nv.tkinfo           --------------------------
	.section	.note.nv.tkinfo,"",@"SHT_NOTE"
	.sectionflags	@"SHF_NOTE_NV_TKINFO"
	.tkinfo
        /*0018*/ 	.word	0x00000002
        /*0030*/ 	.string	""
        /*0030*/ 	.string	"ptxas"
        /*0030*/ 	.string	"Cuda compilation tools, release 13.0, V13.0.88"
        /*0030*/ 	.string	"Build cuda_13.0.r13.0/compiler.36424714_0"
        /*0030*/ 	.string	"-arch sm_90a -m 64 "



//--------------------- .note.nv.cuinfo           --------------------------
	.section	.note.nv.cuinfo,"",@"SHT_NOTE"
	.sectionflags	@"SHF_NOTE_NV_CUINFO"
        /*0018*/ 	.short	0x0002
        /*001a*/ 	.short	0x005a
        /*001c*/ 	.short	0x0082
	.zero		2


//--------------------- .nv.info                  --------------------------
	.section	.nv.info,"",@"SHT_CUDA_INFO"
	.align	4


	//----- nvinfo : EIATTR_REGCOUNT
	.align		4
        /*0000*/ 	.byte	0x04, 0x2f
        /*0002*/ 	.short	(.L_15 - .L_14)
	.align		4
.L_14:
        /*0004*/ 	.word	index@(_ZN7cutlass13device_kernelINS_4gemm6kernel13GemmUniversalIN4cute5tupleIJiiiiEEENS1_10collective13CollectiveMmaINS1_34MainloopSm90TmaGmmaWarpSpecializedILi2ENS5_IJNS4_1CILi2EEENSA_ILi4EEENSA_ILi1EEEEEENS1_32KernelTmaWarpSpecializedPingpongEEENS5_IJNSA_ILi64EEENSA_ILi256EEESH_EEEfNS5_IJlSD_lEEEfSK_NS4_8TiledMMAINS4_8MMA_AtomIJNS4_4SM904GMMA30MMA_64x256x8_F32TF32TF32_SS_TNILNSO_7ScaleInE1ELSQ_1EEEEEENS4_6LayoutINS5_IJSD_SD_SD_EEENS5_IJNSA_ILi0EEESV_SV_EEEEENS5_IJNS4_10UnderscoreESY_SY_EEEEENS4_23SM90_TMA_LOAD_MULTICASTENS4_14ComposedLayoutINS4_7SwizzleILi3ELi4ELi3EEENS4_18smem_ptr_flag_bitsILi32EEENST_INS5_IJNSA_ILi8EEENSA_ILi32EEEEEENS5_IJS18_SD_EEEEEEEvNS4_8identityES11_S1C_vS1D_EENS_8epilogue10collective6detail29Sm90TmaWarpSpecializedAdapterINS1G_15DefaultEpilogueIfSK_SK_NS1F_6thread17LinearCombinationIfLi1EffLNS1K_9ScaleType4KindE0ELNS_15FloatRoundStyleE2EfEENS1_15EpilogueDefaultEEEEEvvEEEEvNT_6ParamsE)
        /*0008*/ 	.word	0x000000a8


	//----- nvinfo : EIATTR_FRAME_SIZE
	.align		4
.L_15:
        /*000c*/ 	.byte	0x04, 0x11
        /*000e*/ 	.short	(.L_17 - .L_16)
	.align		4
.L_16:
        /*0010*/ 	.word	index@(_ZN7cutlass13device_kernelINS_4gemm6kernel13GemmUniversalIN4cute5tupleIJiiiiEEENS1_10collective13CollectiveMmaINS1_34MainloopSm90TmaGmmaWarpSpecializedILi2ENS5_IJNS4_1CILi2EEENSA_ILi4EEENSA_ILi1EEEEEENS1_32KernelTmaWarpSpecializedPingpongEEENS5_IJNSA_ILi64EEENSA_ILi256EEESH_EEEfNS5_IJlSD_lEEEfSK_NS4_8TiledMMAINS4_8MMA_AtomIJNS4_4SM904GMMA30MMA_64x256x8_F32TF32TF32_SS_TNILNSO_7ScaleInE1ELSQ_1EEEEEENS4_6LayoutINS5_IJSD_SD_SD_EEENS5_IJNSA_ILi0EEESV_SV_EEEEENS5_IJNS4_10UnderscoreESY_SY_EEEEENS4_23SM90_TMA_LOAD_MULTICASTENS4_14ComposedLayoutINS4_7SwizzleILi3ELi4ELi3EEENS4_18smem_ptr_flag_bitsILi32EEENST_INS5_IJNSA_ILi8EEENSA_ILi32EEEEEENS5_IJS18_SD_EEEEEEEvNS4_8identityES11_S1C_vS1D_EENS_8epilogue10collective6detail29Sm90TmaWarpSpecializedAdapterINS1G_15DefaultEpilogueIfSK_SK_NS1F_6thread17LinearCombinationIfLi1EffLNS1K_9ScaleType4KindE0ELNS_15FloatRoundStyleE2EfEENS1_15EpilogueDefaultEEEEEvvEEEEvNT_6ParamsE)
        /*0014*/ 	.word	0x00000000


	//----- nvinfo : EIATTR_MIN_STACK_SIZE
	.align		4
.L_17:
        /*0018*/ 	.byte	0x04, 0x12
        /*001a*/ 	.short	(.L_19 - .L_18)
	.align		4
.L_18:
        /*001c*/ 	.word	index@(_ZN7cutlass13device_kernelINS_4gemm6kernel13GemmUniversalIN4cute5tupleIJiiiiEEENS1_10collective13CollectiveMmaINS1_34MainloopSm90TmaGmmaWarpSpecializedILi2ENS5_IJNS4_1CILi2EEENSA_ILi4EEENSA_ILi1EEEEEENS1_32KernelTmaWarpSpecializedPingpongEEENS5_IJNSA_ILi64EEENSA_ILi256EEESH_EEEfNS5_IJlSD_lEEEfSK_NS4_8TiledMMAINS4_8MMA_AtomIJNS4_4SM904GMMA30MMA_64x256x8_F32TF32TF32_SS_TNILNSO_7ScaleInE1ELSQ_1EEEEEENS4_6LayoutINS5_IJSD_SD_SD_EEENS5_IJNSA_ILi0EEESV_SV_EEEEENS5_IJNS4_10UnderscoreESY_SY_EEEEENS4_23SM90_TMA_LOAD_MULTICASTENS4_14ComposedLayoutINS4_7SwizzleILi3ELi4ELi3EEENS4_18smem_ptr_flag_bitsILi32EEENST_INS5_IJNSA_ILi8EEENSA_ILi32EEEEEENS5_IJS18_SD_EEEEEEEvNS4_8identityES11_S1C_vS1D_EENS_8epilogue10collective6detail29Sm90TmaWarpSpecializedAdapterINS1G_15DefaultEpilogueIfSK_SK_NS1F_6thread17LinearCombinationIfLi1EffLNS1K_9ScaleType4KindE0ELNS_15FloatRoundStyleE2EfEENS1_15EpilogueDefaultEEEEEvvEEEEvNT_6ParamsE)
        /*0020*/ 	.word	0x00000000
.L_19:


//--------------------- .nv.compat                --------------------------
	.section	.nv.compat,"",@"SHT_CUDA_COMPAT_INFO"
	.align	4
        /*0000*/ 	.byte	0x02, 0x09, 0x01, 0x00, 0x02, 0x02, 0x04, 0x00, 0x02, 0x05, 0x05, 0x00, 0x03, 0x07, 0x01, 0x01
        /*0010*/ 	.byte	0x02, 0x03, 0x01, 0x00, 0x02, 0x06, 0x01, 0x00, 0x04, 0x0b, 0x08, 0x00, 0x00, 0x00, 0x00, 0x00
        /*0020*/ 	.byte	0x00, 0x00, 0x00, 0x00


//--------------------- .nv.info._ZN7cutlass13device_kernelINS_4gemm6kernel13GemmUniversalIN4cute5tupleIJiiiiEEENS1_10collective13CollectiveMmaINS1_34MainloopSm90TmaGmmaWarpSpecializedILi2ENS5_IJNS4_1CILi2EEENSA_ILi4EEENSA_ILi1EEEEEENS1_32KernelTmaWarpSpecializedPingpongEEENS5_IJNSA_ILi64EEENSA_ILi256EEESH_EEEfNS5_IJlSD_lEEEfSK_NS4_8TiledMMAINS4_8MMA_AtomIJNS4_4SM904GMMA30MMA_64x256x8_F32TF32TF32_SS_TNILNSO_7ScaleInE1ELSQ_1EEEEEENS4_6LayoutINS5_IJSD_SD_SD_EEENS5_IJNSA_ILi0EEESV_SV_EEEEENS5_IJNS4_10UnderscoreESY_SY_EEEEENS4_23SM90_TMA_LOAD_MULTICASTENS4_14ComposedLayoutINS4_7SwizzleILi3ELi4ELi3EEENS4_18smem_ptr_flag_bitsILi32EEENST_INS5_IJNSA_ILi8EEENSA_ILi32EEEEEENS5_IJS18_SD_EEEEEEEvNS4_8identityES11_S1C_vS1D_EENS_8epilogue10collective6detail29Sm90TmaWarpSpecializedAdapterINS1G_15DefaultEpilogueIfSK_SK_NS1F_6thread17LinearCombinationIfLi1EffLNS1K_9ScaleType4KindE0ELNS_15FloatRoundStyleE2EfEENS1_15EpilogueDefaultEEEEEvvEEEEvNT_6ParamsE --------------------------
	.section	.nv.info._ZN7cutlass13device_kernelINS_4gemm6kernel13GemmUniversalIN4cute5tupleIJiiiiEEENS1_10collective13CollectiveMmaINS1_34MainloopSm90TmaGmmaWarpSpecializedILi2ENS5_IJNS4_1CILi2EEENSA_ILi4EEENSA_ILi1EEEEEENS1_32KernelTmaWarpSpecializedPingpongEEENS5_IJNSA_ILi64EEENSA_ILi256EEESH_EEEfNS5_IJlSD_lEEEfSK_NS4_8TiledMMAINS4_8MMA_AtomIJNS4_4SM904GMMA30MMA_64x256x8_F32TF32TF32_SS_TNILNSO_7ScaleInE1ELSQ_1EEEEEENS4_6LayoutINS5_IJSD_SD_SD_EEENS5_IJNSA_ILi0EEESV_SV_EEEEENS5_IJNS4_10UnderscoreESY_SY_EEEEENS4_23SM90_TMA_LOAD_MULTICASTENS4_14ComposedLayoutINS4_7SwizzleILi3ELi4ELi3EEENS4_18smem_ptr_flag_bitsILi32EEENST_INS5_IJNSA_ILi8EEENSA_ILi32EEEEEENS5_IJS18_SD_EEEEEEEvNS4_8identityES11_S1C_vS1D_EENS_8epilogue10collective6detail29Sm90TmaWarpSpecializedAdapterINS1G_15DefaultEpilogueIfSK_SK_NS1F_6thread17LinearCombinationIfLi1EffLNS1K_9ScaleType4KindE0ELNS_15FloatRoundStyleE2EfEENS1_15EpilogueDefaultEEEEEvvEEEEvNT_6ParamsE,"",@"SHT_CUDA_INFO"
	.sectionflags	@""
	.align	4


	//----- nvinfo : EIATTR_CUDA_API_VERSION
	.align		4
        /*0000*/ 	.byte	0x04, 0x37
        /*0002*/ 	.short	(.L_21 - .L_20)
.L_20:
        /*0004*/ 	.word	0x00000082


	//----- nvinfo : EIATTR_KPARAM_INFO
	.align		4
.L_21:
        /*0008*/ 	.byte	0x04, 0x17
        /*000a*/ 	.short	(.L_23 - .L_22)
.L_22:
        /*000c*/ 	.word	0x00000000
        /*0010*/ 	.short	0x0000
        /*0012*/ 	.short	0x0070
        /*0014*/ 	.byte	0x00, 0xf0, 0x01, 0x10


	//----- nvinfo : EIATTR_SPARSE_MMA_MASK
	.align		4
.L_23:
        /*0018*/ 	.byte	0x03, 0x50
        /*001a*/ 	.short	0x0000


	//----- nvinfo : EIATTR_MAXREG_COUNT
	.align		4
        /*001c*/ 	.byte	0x03, 0x1b
        /*001e*/ 	.short	0x00a8


	//----- nvinfo : EIATTR_NUM_BARRIERS
	.align		4
        /*0020*/ 	.byte	0x02, 0x4c
        /*0022*/ 	.byte	0x01
	.zero		1


	//----- nvinfo : EIATTR_EXTERNS
	.align		4
        /*0024*/ 	.byte	0x04, 0x0f
        /*0026*/ 	.short	(.L_25 - .L_24)


	//   ....[0]....
	.align		4
.L_24:
        /*0028*/ 	.word	index@(__assertfail)


	//----- nvinfo : EIATTR_MERCURY_ISA_VERSION
	.align		4
.L_25:
        /*002c*/ 	.byte	0x03, 0x5f
        /*002e*/ 	.short	0x0101


	//----- nvinfo : EIATTR_INT_WARP_WIDE_INSTR_OFFSETS
	.align		4
        /*0030*/ 	.byte	0x04, 0x31
        /*0032*/ 	.short	(.L_27 - .L_26)


	//   ....[0]....
.L_26:
        /*0034*/ 	.word	0x00000560


	//   ....[1]....
        /*0038*/ 	.word	0x000005c0


	//   ....[2]....
        /*003c*/ 	.word	0x00000650


	//   ....[3]....
        /*0040*/ 	.word	0x00000660


	//   ....[4]....
        /*0044*/ 	.word	0x00000670


	//   ....[5]....
        /*0048*/ 	.word	0x00000690


	//   ....[6]....
        /*004c*/ 	.word	0x000007b0


	//   ....[7]....
        /*0050*/ 	.word	0x000007c0


	//   ....[8]....
        /*0054*/ 	.word	0x00002570


	//----- nvinfo : EIATTR_COOP_GROUP_MASK_REGIDS
	.align		4
.L_27:
        /*0058*/ 	.byte	0x04, 0x29
        /*005a*/ 	.short	(.L_29 - .L_28)


	//   ....[0]....
.L_28:
        /*005c*/ 	.word	0xffffffff


	//   ....[1]....
        /*0060*/ 	.word	0xffffffff


	//   ....[2]....
        /*0064*/ 	.word	0xffffffff


	//   ....[3]....
        /*0068*/ 	.word	0xffffffff


	//   ....[4]....
        /*006c*/ 	.word	0xffffffff


	//   ....[5]....
        /*0070*/ 	.word	0xffffffff


	//   ....[6]....
        /*0074*/ 	.word	0xffffffff


	//----- nvinfo : EIATTR_COOP_GROUP_INSTR_OFFSETS
	.align		4
.L_29:
        /*0078*/ 	.byte	0x04, 0x28
        /*007a*/ 	.short	(.L_31 - .L_30)


	//   ....[0]....
.L_30:
        /*007c*/ 	.word	0x00000060


	//   ....[1]....
        /*0080*/ 	.word	0x00000080


	//   ....[2]....
        /*0084*/ 	.word	0x00000180


	//   ....[3]....
        /*0088*/ 	.word	0x00000370


	//   ....[4]....
        /*008c*/ 	.word	0x000003b0


	//   ....[5]....
        /*0090*/ 	.word	0x000006e0


	//   ....[6]....
        /*0094*/ 	.word	0x00000940


	//----- nvinfo : EIATTR_REG_RECONFIG
	.align		4
.L_31:
        /*0098*/ 	.byte	0x01, 0x54
	.zero		2


	//----- nvinfo : EIATTR_SYSCALL_OFFSETS
	.align		4
        /*009c*/ 	.byte	0x04, 0x46
        /*009e*/ 	.short	(.L_33 - .L_32)


	//   ....[0]....
.L_32:
        /*00a0*/ 	.word	0x00001890


	//----- nvinfo : EIATTR_MBARRIER_INSTR_OFFSETS
	.align		4
.L_33:
        /*00a4*/ 	.byte	0x04, 0x39
        /*00a6*/ 	.short	(.L_35 - .L_34)


	//   ....[0]....
.L_34:
        /*00a8*/ 	.word	0x00000300
        /*00ac*/ 	.word	0x000000ff
        /*00b0*/ 	.word	0x00000000
        /*00b4*/ 	.short	0x0100
        /*00b6*/ 	.byte	0x07
	.zero		1


	//   ....[1]....
        /*00b8*/ 	.word	0x00000310
        /*00bc*/ 	.word	0x000000ff
        /*00c0*/ 	.word	0x00000010
        /*00c4*/ 	.short	0x0100
        /*00c6*/ 	.byte	0x07
	.zero		1


	//   ....[2]....
        /*00c8*/ 	.word	0x00000320
        /*00cc*/ 	.word	0x000000ff
        /*00d0*/ 	.word	0x00000008
        /*00d4*/ 	.short	0x0100
        /*00d6*/ 	.byte	0x07
	.zero		1


	//   ....[3]....
        /*00d8*/ 	.word	0x00000330
        /*00dc*/ 	.word	0x000000ff
        /*00e0*/ 	.word	0x00000018
        /*00e4*/ 	.short	0x0100
        /*00e6*/ 	.byte	0x07
	.zero		1


	//   ....[4]....
        /*00e8*/ 	.word	0x00000800
        /*00ec*/ 	.word	0x000000ff
        /*00f0*/ 	.word	0x00000050
        /*00f4*/ 	.short	0x0100
        /*00f6*/ 	.byte	0x0c
	.zero		1


	//   ....[5]....
        /*00f8*/ 	.word	0x00000860
        /*00fc*/ 	.word	0x000000ff
        /*0100*/ 	.word	0x00000058
        /*0104*/ 	.short	0x0100
        /*0106*/ 	.byte	0x0c
	.zero		1


	//   ....[6]....
        /*0108*/ 	.word	0x00000890
        /*010c*/ 	.word	0x000000ff
        /*0110*/ 	.word	0x00000030
        /*0114*/ 	.short	0x0100
        /*0116*/ 	.byte	0x0d
	.zero		1


	//   ....[7]....
        /*0118*/ 	.word	0x000008d0
        /*011c*/ 	.word	0x000000ff
        /*0120*/ 	.word	0x00000038
        /*0124*/ 	.short	0x0100
        /*0126*/ 	.byte	0x0d
	.zero		1


	//   ....[8]....
        /*0128*/ 	.word	0x000008e0
        /*012c*/ 	.word	0x000000ff
        /*0130*/ 	.word	0x00000040
        /*0134*/ 	.short	0x0100
        /*0136*/ 	.byte	0x0d
	.zero		1


	//   ....[9]....
        /*0138*/ 	.word	0x000008f0
        /*013c*/ 	.word	0x000000ff
        /*0140*/ 	.word	0x00000048
        /*0144*/ 	.short	0x0100
        /*0146*/ 	.byte	0x0d
	.zero		1


	//   ....[10]....
        /*0148*/ 	.word	0x00001770
        /*014c*/ 	.word	0x0000009d
        /*0150*/ 	.word	0x00000000
        /*0154*/ 	.short	0x010a
        /*0156*/ 	.byte	0x2d
	.zero		1


	//   ....[11]....
        /*0158*/ 	.word	0x00001920
        /*015c*/ 	.word	0x00000003
        /*0160*/ 	.word	0x00000000
        /*0164*/ 	.short	0x010a
        /*0166*/ 	.byte	0x3f
	.zero		1


	//   ....[12]....
        /*0168*/ 	.word	0x00001980
        /*016c*/ 	.word	0x00000003
        /*0170*/ 	.word	0x00000000
        /*0174*/ 	.short	0x010a
        /*0176*/ 	.byte	0x3f
	.zero		1


	//   ....[13]....
        /*0178*/ 	.word	0x00001f10
        /*017c*/ 	.word	0x000000ff
        /*0180*/ 	.word	0x00000000
        /*0184*/ 	.short	0x010a
        /*0186*/ 	.byte	0x07
	.zero		1


	//   ....[14]....
        /*0188*/ 	.word	0x00001f50
        /*018c*/ 	.word	0x000000ff
        /*0190*/ 	.word	0x00000000
        /*0194*/ 	.short	0x010a
        /*0196*/ 	.byte	0x07
	.zero		1


	//   ....[15]....
        /*0198*/ 	.word	0x000023f0
        /*019c*/ 	.word	0x00000004
        /*01a0*/ 	.word	0x00000000
        /*01a4*/ 	.short	0x0101
        /*01a6*/ 	.byte	0x3f
	.zero		1


	//   ....[16]....
        /*01a8*/ 	.word	0x000024f0
        /*01ac*/ 	.word	0x0000009e
        /*01b0*/ 	.word	0x00000000
        /*01b4*/ 	.short	0x0101
        /*01b6*/ 	.byte	0x2e
	.zero		1


	//   ....[17]....
        /*01b8*/ 	.word	0x000025f0
        /*01bc*/ 	.word	0x00000000
        /*01c0*/ 	.word	0x00000000
        /*01c4*/ 	.short	0x0101
        /*01c6*/ 	.byte	0x3f
	.zero		1


	//   ....[18]....
        /*01c8*/ 	.word	0x000026b0
        /*01cc*/ 	.word	0x0000009d
        /*01d0*/ 	.word	0x00000010
        /*01d4*/ 	.short	0x010a
        /*01d6*/ 	.byte	0x2d
	.zero		1


	//   ....[19]....
        /*01d8*/ 	.word	0x00008c90
        /*01dc*/ 	.word	0x000000a0
        /*01e0*/ 	.word	0x00000000
        /*01e4*/ 	.short	0x0101
        /*01e6*/ 	.byte	0x2e
	.zero		1


	//   ....[20]....
        /*01e8*/ 	.word	0x00009790
        /*01ec*/ 	.word	0x00000007
        /*01f0*/ 	.word	0x00000010
        /*01f4*/ 	.short	0x010a
        /*01f6*/ 	.byte	0x3f
	.zero		1


	//   ....[21]....
        /*01f8*/ 	.word	0x00009c30
        /*01fc*/ 	.word	0x00000002
        /*0200*/ 	.word	0x00000058
        /*0204*/ 	.short	0x0101
        /*0206*/ 	.byte	0x3f
	.zero		1


	//   ....[22]....
        /*0208*/ 	.word	0x0000a3b0
        /*020c*/ 	.word	0x00000005
        /*0210*/ 	.word	0x00000000
        /*0214*/ 	.short	0x010a
        /*0216*/ 	.byte	0x3f
	.zero		1


	//   ....[23]....
        /*0218*/ 	.word	0x0000a430
        /*021c*/ 	.word	0x00000003
        /*0220*/ 	.word	0x00000000
        /*0224*/ 	.short	0x010a
        /*0226*/ 	.byte	0x3f
	.zero		1


	//   ....[24]....
        /*0228*/ 	.word	0x0000a490
        /*022c*/ 	.word	0x0000009f
        /*0230*/ 	.word	0x00000000
        /*0234*/ 	.short	0x010a
        /*0236*/ 	.byte	0x3f
	.zero		1


	//   ....[25]....
        /*0238*/ 	.word	0x0000a4e0
        /*023c*/ 	.word	0x00000003
        /*0240*/ 	.word	0x00000000
        /*0244*/ 	.short	0x010a
        /*0246*/ 	.byte	0x3f
	.zero		1


	//   ....[26]....
        /*0248*/ 	.word	0x0000a540
        /*024c*/ 	.word	0x00000005
        /*0250*/ 	.word	0x00000000
        /*0254*/ 	.short	0x010a
        /*0256*/ 	.byte	0x3f
	.zero		1


	//   ....[27]....
        /*0258*/ 	.word	0x0000a590
        /*025c*/ 	.word	0x0000009f
        /*0260*/ 	.word	0x00000010
        /*0264*/ 	.short	0x010a
        /*0266*/ 	.byte	0x3f
	.zero		1


	//   ....[28]....
        /*0268*/ 	.word	0x0000a660
        /*026c*/ 	.word	0x00000007
        /*0270*/ 	.word	0x00000010
        /*0274*/ 	.short	0x010a
        /*0276*/ 	.byte	0x3f
	.zero		1


	//   ....[29]....
        /*0278*/ 	.word	0x0000a730
        /*027c*/ 	.word	0x00000005
        /*0280*/ 	.word	0x00000000
        /*0284*/ 	.short	0x010a
        /*0286*/ 	.byte	0x3f
	.zero		1


	//----- nvinfo : EIATTR_NUM_MBARRIERS
	.align		4
.L_35:
        /*0288*/ 	.byte	0x03, 0x38
        /*028a*/ 	.short	0x000a


	//----- nvinfo : EIATTR_EXIT_INSTR_OFFSETS
	.align		4
        /*028c*/ 	.byte	0x04, 0x1c
        /*028e*/ 	.short	(.L_37 - .L_36)


	//   ....[0]....
.L_36:
        /*0290*/ 	.word	0x00001450


	//   ....[1]....
        /*0294*/ 	.word	0x000014b0


	//   ....[2]....
        /*0298*/ 	.word	0x000093a0


	//   ....[3]....
        /*029c*/ 	.word	0x000093d0


	//   ....[4]....
        /*02a0*/ 	.word	0x0000a480


	//----- nvinfo : EIATTR_MAX_THREADS
	.align		4
.L_37:
        /*02a4*/ 	.byte	0x04, 0x05
        /*02a6*/ 	.short	(.L_39 - .L_38)
.L_38:
        /*02a8*/ 	.word	0x00000180
        /*02ac*/ 	.word	0x00000001
        /*02b0*/ 	.word	0x00000001


	//----- nvinfo : EIATTR_CRS_STACK_SIZE
	.align		4
.L_39:
        /*02b4*/ 	.byte	0x04, 0x1e
        /*02b6*/ 	.short	(.L_41 - .L_40)
.L_40:
        /*02b8*/ 	.word	0x00000000


	//----- nvinfo : EIATTR_CBANK_PARAM_SIZE
	.align		4
.L_41:
        /*02bc*/ 	.byte	0x03, 0x19
        /*02be*/ 	.short	0x0470


	//----- nvinfo : EIATTR_PARAM_CBANK
	.align		4
        /*02c0*/ 	.byte	0x04, 0x0a
        /*02c2*/ 	.short	(.L_43 - .L_42)
	.align		4
.L_42:
        /*02c4*/ 	.word	index@(.nv.constant0._ZN7cutlass13device_kernelINS_4gemm6kernel13GemmUniversalIN4cute5tupleIJiiiiEEENS1_10collective13CollectiveMmaINS1_34MainloopSm90TmaGmmaWarpSpecializedILi2ENS5_IJNS4_1CILi2EEENSA_ILi4EEENSA_ILi1EEEEEENS1_32KernelTmaWarpSpecializedPingpongEEENS5_IJNSA_ILi64EEENSA_ILi256EEESH_EEEfNS5_IJlSD_lEEEfSK_NS4_8TiledMMAINS4_8MMA_AtomIJNS4_4SM904GMMA30MMA_64x256x8_F32TF32TF32_SS_TNILNSO_7ScaleInE1ELSQ_1EEEEEENS4_6LayoutINS5_IJSD_SD_SD_EEENS5_IJNSA_ILi0EEESV_SV_EEEEENS5_IJNS4_10UnderscoreESY_SY_EEEEENS4_23SM90_TMA_LOAD_MULTICASTENS4_14ComposedLayoutINS4_7SwizzleILi3ELi4ELi3EEENS4_18smem_ptr_flag_bitsILi32EEENST_INS5_IJNSA_ILi8EEENSA_ILi32EEEEEENS5_IJS18_SD_EEEEEEEvNS4_8identityES11_S1C_vS1D_EENS_8epilogue10collective6detail29Sm90TmaWarpSpecializedAdapterINS1G_15DefaultEpilogueIfSK_SK_NS1F_6thread17LinearCombinationIfLi1EffLNS1K_9ScaleType4KindE0ELNS_15FloatRoundStyleE2EfEENS1_15EpilogueDefaultEEEEEvvEEEEvNT_6ParamsE)
        /*02c8*/ 	.short	0x0210
        /*02ca*/ 	.short	0x0470


	//----- nvinfo : EIATTR_SW_WAR
	.align		4
.L_43:
        /*02cc*/ 	.byte	0x04, 0x36
        /*02ce*/ 	.short	(.L_45 - .L_44)
.L_44:
        /*02d0*/ 	.word	0x00000008
.L_45:


//--------------------- .nv.callgraph             --------------------------
	.section	.nv.callgraph,"",@"SHT_CUDA_CALLGRAPH"
	.align	4
	.sectionentsize	8
	.align		4
        /*0000*/ 	.word	0x00000000
	.align		4
        /*0004*/ 	.word	0xffffffff
	.align		4
        /*0008*/ 	.word	index@(_ZN7cutlass13device_kernelINS_4gemm6kernel13GemmUniversalIN4cute5tupleIJiiiiEEENS1_10collective13CollectiveMmaINS1_34MainloopSm90TmaGmmaWarpSpecializedILi2ENS5_IJNS4_1CILi2EEENSA_ILi4EEENSA_ILi1EEEEEENS1_32KernelTmaWarpSpecializedPingpongEEENS5_IJNSA_ILi64EEENSA_ILi256EEESH_EEEfNS5_IJlSD_lEEEfSK_NS4_8TiledMMAINS4_8MMA_AtomIJNS4_4SM904GMMA30MMA_64x256x8_F32TF32TF32_SS_TNILNSO_7ScaleInE1ELSQ_1EEEEEENS4_6LayoutINS5_IJSD_SD_SD_EEENS5_IJNSA_ILi0EEESV_SV_EEEEENS5_IJNS4_10UnderscoreESY_SY_EEEEENS4_23SM90_TMA_LOAD_MULTICASTENS4_14ComposedLayoutINS4_7SwizzleILi3ELi4ELi3EEENS4_18smem_ptr_flag_bitsILi32EEENST_INS5_IJNSA_ILi8EEENSA_ILi32EEEEEENS5_IJS18_SD_EEEEEEEvNS4_8identityES11_S1C_vS1D_EENS_8epilogue10collective6detail29Sm90TmaWarpSpecializedAdapterINS1G_15DefaultEpilogueIfSK_SK_NS1F_6thread17LinearCombinationIfLi1EffLNS1K_9ScaleType4KindE0ELNS_15FloatRoundStyleE2EfEENS1_15EpilogueDefaultEEEEEvvEEEEvNT_6ParamsE)
	.align		4
        /*000c*/ 	.word	index@(__assertfail)
	.align		4
        /*0010*/ 	.word	0x00000000
	.align		4
        /*0014*/ 	.word	0xfffffffe
	.align		4
        /*0018*/ 	.word	0x00000000
	.align		4
        /*001c*/ 	.word	0xfffffffd
	.align		4
        /*0020*/ 	.word	0x00000000
	.align		4
        /*0024*/ 	.word	0xfffffffc


//--------------------- .nv.constant4             --------------------------
	.section	.nv.constant4,"a",@progbits
	.align	8
	.align		8
.nv.constant4:
        /*0000*/ 	.dword	__assertfail
	.align		8
        /*0008*/ 	.dword	__unnamed_1
	.align		8
        /*0010*/ 	.dword	_ZN40_INTERNAL_6c11da65_4_k_cu_3628381c_279264cuda3std3__45__cpo5beginE
	.align		8
        /*0018*/ 	.dword	_ZN40_INTERNAL_6c11da65_4_k_cu_3628381c_279264cuda3std3__45__cpo3endE
	.align		8
        /*0020*/ 	.dword	_ZN40_INTERNAL_6c11da65_4_k_cu_3628381c_279264cuda3std3__45__cpo6cbeginE
	.align		8
        /*0028*/ 	.dword	_ZN40_INTERNAL_6c11da65_4_k_cu_3628381c_279264cuda3std3__45__cpo4cendE
	.align		8
        /*0030*/ 	.dword	_ZN40_INTERNAL_6c11da65_4_k_cu_3628381c_279264cuda3std3__442_GLOBAL__N__6c11da65_4_k_cu_3628381c_279266ignoreE
	.align		8
        /*0038*/ 	.dword	_ZN40_INTERNAL_6c11da65_4_k_cu_3628381c_279264cuda3std3__419piecewise_constructE
	.align		8
        /*0040*/ 	.dword	_ZN40_INTERNAL_6c11da65_4_k_cu_3628381c_279264cuda3std3__48in_placeE
	.align		8
        /*0048*/ 	.dword	_ZN40_INTERNAL_6c11da65_4_k_cu_3628381c_279264cuda3std6ranges3__45__cpo4swapE
	.align		8
        /*0050*/ 	.dword	_ZN40_INTERNAL_6c11da65_4_k_cu_3628381c_279264cuda3std6ranges3__45__cpo9iter_moveE
	.align		8
        /*0058*/ 	.dword	_ZN40_INTERNAL_6c11da65_4_k_cu_3628381c_279264cute7productE
	.align		8
        /*0060*/ 	.dword	_ZN40_INTERNAL_6c11da65_4_k_cu_3628381c_279264cute1_E
	.align		8
        /*0068*/ 	.dword	$str$22
	.align		8
        /*0070*/ 	.dword	$str$23


//--------------------- .text._ZN7cutlass13device_kernelINS_4gemm6kernel13GemmUniversalIN4cute5tupleIJiiiiEEENS1_10collective13CollectiveMmaINS1_34MainloopSm90TmaGmmaWarpSpecializedILi2ENS5_IJNS4_1CILi2EEENSA_ILi4EEENSA_ILi1EEEEEENS1_32KernelTmaWarpSpecializedPingpongEEENS5_IJNSA_ILi64EEENSA_ILi256EEESH_EEEfNS5_IJlSD_lEEEfSK_NS4_8TiledMMAINS4_8MMA_AtomIJNS4_4SM904GMMA30MMA_64x256x8_F32TF32TF32_SS_TNILNSO_7ScaleInE1ELSQ_1EEEEEENS4_6LayoutINS5_IJSD_SD_SD_EEENS5_IJNSA_ILi0EEESV_SV_EEEEENS5_IJNS4_10UnderscoreESY_SY_EEEEENS4_23SM90_TMA_LOAD_MULTICASTENS4_14ComposedLayoutINS4_7SwizzleILi3ELi4ELi3EEENS4_18smem_ptr_flag_bitsILi32EEENST_INS5_IJNSA_ILi8EEENSA_ILi32EEEEEENS5_IJS18_SD_EEEEEEEvNS4_8identityES11_S1C_vS1D_EENS_8epilogue10collective6detail29Sm90TmaWarpSpecializedAdapterINS1G_15DefaultEpilogueIfSK_SK_NS1F_6thread17LinearCombinationIfLi1EffLNS1K_9ScaleType4KindE0ELNS_15FloatRoundStyleE2EfEENS1_15EpilogueDefaultEEEEEvvEEEEvNT_6ParamsE --------------------------
	.section	.text._ZN7cutlass13device_kernelINS_4gemm6kernel13GemmUniversalIN4cute5tupleIJiiiiEEENS1_10collective13CollectiveMmaINS1_34MainloopSm90TmaGmmaWarpSpecializedILi2ENS5_IJNS4_1CILi2EEENSA_ILi4EEENSA_ILi1EEEEEENS1_32KernelTmaWarpSpecializedPingpongEEENS5_IJNSA_ILi64EEENSA_ILi256EEESH_EEEfNS5_IJlSD_lEEEfSK_NS4_8TiledMMAINS4_8MMA_AtomIJNS4_4SM904GMMA30MMA_64x256x8_F32TF32TF32_SS_TNILNSO_7ScaleInE1ELSQ_1EEEEEENS4_6LayoutINS5_IJSD_SD_SD_EEENS5_IJNSA_ILi0EEESV_SV_EEEEENS5_IJNS4_10UnderscoreESY_SY_EEEEENS4_23SM90_TMA_LOAD_MULTICASTENS4_14ComposedLayoutINS4_7SwizzleILi3ELi4ELi3EEENS4_18smem_ptr_flag_bitsILi32EEENST_INS5_IJNSA_ILi8EEENSA_ILi32EEEEEENS5_IJS18_SD_EEEEEEEvNS4_8identityES11_S1C_vS1D_EENS_8epilogue10collective6detail29Sm90TmaWarpSpecializedAdapterINS1G_15DefaultEpilogueIfSK_SK_NS1F_6thread17LinearCombinationIfLi1EffLNS1K_9ScaleType4KindE0ELNS_15FloatRoundStyleE2EfEENS1_15EpilogueDefaultEEEEEvvEEEEvNT_6ParamsE,"ax",@progbits
	.align	128
.text._ZN7cutlass13device_kernelINS_4gemm6kernel13GemmUniversalIN4cute5tupleIJiiiiEEENS1_10collective13CollectiveMmaINS1_34MainloopSm90TmaGmmaWarpSpecializedILi2ENS5_IJNS4_1CILi2EEENSA_ILi4EEENSA_ILi1EEEEEENS1_32KernelTmaWarpSpecializedPingpongEEENS5_IJNSA_ILi64EEENSA_ILi256EEESH_EEEfNS5_IJlSD_lEEEfSK_NS4_8TiledMMAINS4_8MMA_AtomIJNS4_4SM904GMMA30MMA_64x256x8_F32TF32TF32_SS_TNILNSO_7ScaleInE1ELSQ_1EEEEEENS4_6LayoutINS5_IJSD_SD_SD_EEENS5_IJNSA_ILi0EEESV_SV_EEEEENS5_IJNS4_10UnderscoreESY_SY_EEEEENS4_23SM90_TMA_LOAD_MULTICASTENS4_14ComposedLayoutINS4_7SwizzleILi3ELi4ELi3EEENS4_18smem_ptr_flag_bitsILi32EEENST_INS5_IJNSA_ILi8EEENSA_ILi32EEEEEENS5_IJS18_SD_EEEEEEEvNS4_8identityES11_S1C_vS1D_EENS_8epilogue10collective6detail29Sm90TmaWarpSpecializedAdapterINS1G_15DefaultEpilogueIfSK_SK_NS1F_6thread17LinearCombinationIfLi1EffLNS1K_9ScaleType4KindE0ELNS_15FloatRoundStyleE2EfEENS1_15EpilogueDefaultEEEEEvvEEEEvNT_6ParamsE:
        .type           _ZN7cutlass13device_kernelINS_4gemm6kernel13GemmUniversalIN4cute5tupleIJiiiiEEENS1_10collective13CollectiveMmaINS1_34MainloopSm90TmaGmmaWarpSpecializedILi2ENS5_IJNS4_1CILi2EEENSA_ILi4EEENSA_ILi1EEEEEENS1_32KernelTmaWarpSpecializedPingpongEEENS5_IJNSA_ILi64EEENSA_ILi256EEESH_EEEfNS5_IJlSD_lEEEfSK_NS4_8TiledMMAINS4_8MMA_AtomIJNS4_4SM904GMMA30MMA_64x256x8_F32TF32TF32_SS_TNILNSO_7ScaleInE1ELSQ_1EEEEEENS4_6LayoutINS5_IJSD_SD_SD_EEENS5_IJNSA_ILi0EEESV_SV_EEEEENS5_IJNS4_10UnderscoreESY_SY_EEEEENS4_23SM90_TMA_LOAD_MULTICASTENS4_14ComposedLayoutINS4_7SwizzleILi3ELi4ELi3EEENS4_18smem_ptr_flag_bitsILi32EEENST_INS5_IJNSA_ILi8EEENSA_ILi32EEEEEENS5_IJS18_SD_EEEEEEEvNS4_8identityES11_S1C_vS1D_EENS_8epilogue10collective6detail29Sm90TmaWarpSpecializedAdapterINS1G_15DefaultEpilogueIfSK_SK_NS1F_6thread17LinearCombinationIfLi1EffLNS1K_9ScaleType4KindE0ELNS_15FloatRoundStyleE2EfEENS1_15EpilogueDefaultEEEEEvvEEEEvNT_6ParamsE,@function
        .size           _ZN7cutlass13device_kernelINS_4gemm6kernel13GemmUniversalIN4cute5tupleIJiiiiEEENS1_10collective13CollectiveMmaINS1_34MainloopSm90TmaGmmaWarpSpecializedILi2ENS5_IJNS4_1CILi2EEENSA_ILi4EEENSA_ILi1EEEEEENS1_32KernelTmaWarpSpecializedPingpongEEENS5_IJNSA_ILi64EEENSA_ILi256EEESH_EEEfNS5_IJlSD_lEEEfSK_NS4_8TiledMMAINS4_8MMA_AtomIJNS4_4SM904GMMA30MMA_64x256x8_F32TF32TF32_SS_TNILNSO_7ScaleInE1ELSQ_1EEEEEENS4_6LayoutINS5_IJSD_SD_SD_EEENS5_IJNSA_ILi0EEESV_SV_EEEEENS5_IJNS4_10UnderscoreESY_SY_EEEEENS4_23SM90_TMA_LOAD_MULTICASTENS4_14ComposedLayoutINS4_7SwizzleILi3ELi4ELi3EEENS4_18smem_ptr_flag_bitsILi32EEENST_INS5_IJNSA_ILi8EEENSA_ILi32EEEEEENS5_IJS18_SD_EEEEEEEvNS4_8identityES11_S1C_vS1D_EENS_8epilogue10collective6detail29Sm90TmaWarpSpecializedAdapterINS1G_15DefaultEpilogueIfSK_SK_NS1F_6thread17LinearCombinationIfLi1EffLNS1K_9ScaleType4KindE0ELNS_15FloatRoundStyleE2EfEENS1_15EpilogueDefaultEEEEEvvEEEEvNT_6ParamsE,(.L_x_324 - _ZN7cutlass13device_kernelINS_4gemm6kernel13GemmUniversalIN4cute5tupleIJiiiiEEENS1_10collective13CollectiveMmaINS1_34MainloopSm90TmaGmmaWarpSpecializedILi2ENS5_IJNS4_1CILi2EEENSA_ILi4EEENSA_ILi1EEEEEENS1_32KernelTmaWarpSpecializedPingpongEEENS5_IJNSA_ILi64EEENSA_ILi256EEESH_EEEfNS5_IJlSD_lEEEfSK_NS4_8TiledMMAINS4_8MMA_AtomIJNS4_4SM904GMMA30MMA_64x256x8_F32TF32TF32_SS_TNILNSO_7ScaleInE1ELSQ_1EEEEEENS4_6LayoutINS5_IJSD_SD_SD_EEENS5_IJNSA_ILi0EEESV_SV_EEEEENS5_IJNS4_10UnderscoreESY_SY_EEEEENS4_23SM90_TMA_LOAD_MULTICASTENS4_14ComposedLayoutINS4_7SwizzleILi3ELi4ELi3EEENS4_18smem_ptr_flag_bitsILi32EEENST_INS5_IJNSA_ILi8EEENSA_ILi32EEEEEENS5_IJS18_SD_EEEEEEEvNS4_8identityES11_S1C_vS1D_EENS_8epilogue10collective6detail29Sm90TmaWarpSpecializedAdapterINS1G_15DefaultEpilogueIfSK_SK_NS1F_6thread17LinearCombinationIfLi1EffLNS1K_9ScaleType4KindE0ELNS_15FloatRoundStyleE2EfEENS1_15EpilogueDefaultEEEEEvvEEEEvNT_6ParamsE)
        .other          _ZN7cutlass13device_kernelINS_4gemm6kernel13GemmUniversalIN4cute5tupleIJiiiiEEENS1_10collective13CollectiveMmaINS1_34MainloopSm90TmaGmmaWarpSpecializedILi2ENS5_IJNS4_1CILi2EEENSA_ILi4EEENSA_ILi1EEEEEENS1_32KernelTmaWarpSpecializedPingpongEEENS5_IJNSA_ILi64EEENSA_ILi256EEESH_EEEfNS5_IJlSD_lEEEfSK_NS4_8TiledMMAINS4_8MMA_AtomIJNS4_4SM904GMMA30MMA_64x256x8_F32TF32TF32_SS_TNILNSO_7ScaleInE1ELSQ_1EEEEEENS4_6LayoutINS5_IJSD_SD_SD_EEENS5_IJNSA_ILi0EEESV_SV_EEEEENS5_IJNS4_10UnderscoreESY_SY_EEEEENS4_23SM90_TMA_LOAD_MULTICASTENS4_14ComposedLayoutINS4_7SwizzleILi3ELi4ELi3EEENS4_18smem_ptr_flag_bitsILi32EEENST_INS5_IJNSA_ILi8EEENSA_ILi32EEEEEENS5_IJS18_SD_EEEEEEEvNS4_8identityES11_S1C_vS1D_EENS_8epilogue10collective6detail29Sm90TmaWarpSpecializedAdapterINS1G_15DefaultEpilogueIfSK_SK_NS1F_6thread17LinearCombinationIfLi1EffLNS1K_9ScaleType4KindE0ELNS_15FloatRoundStyleE2EfEENS1_15EpilogueDefaultEEEEEvvEEEEvNT_6ParamsE,@"STO_CUDA_ENTRY STV_DEFAULT"
_ZN7cutlass13device_kernelINS_4gemm6kernel13GemmUniversalIN4cute5tupleIJiiiiEEENS1_10collective13CollectiveMmaINS1_34MainloopSm90TmaGmmaWarpSpecializedILi2ENS5_IJNS4_1CILi2EEENSA_ILi4EEENSA_ILi1EEEEEENS1_32KernelTmaWarpSpecializedPingpongEEENS5_IJNSA_ILi64EEENSA_ILi256EEESH_EEEfNS5_IJlSD_lEEEfSK_NS4_8TiledMMAINS4_8MMA_AtomIJNS4_4SM904GMMA30MMA_64x256x8_F32TF32TF32_SS_TNILNSO_7ScaleInE1ELSQ_1EEEEEENS4_6LayoutINS5_IJSD_SD_SD_EEENS5_IJNSA_ILi0EEESV_SV_EEEEENS5_IJNS4_10UnderscoreESY_SY_EEEEENS4_23SM90_TMA_LOAD_MULTICASTENS4_14ComposedLayoutINS4_7SwizzleILi3ELi4ELi3EEENS4_18smem_ptr_flag_bitsILi32EEENST_INS5_IJNSA_ILi8EEENSA_ILi32EEEEEENS5_IJS18_SD_EEEEEEEvNS4_8identityES11_S1C_vS1D_EENS_8epilogue10collective6detail29Sm90TmaWarpSpecializedAdapterINS1G_15DefaultEpilogueIfSK_SK_NS1F_6thread17LinearCombinationIfLi1EffLNS1K_9ScaleType4KindE0ELNS_15FloatRoundStyleE2EfEENS1_15EpilogueDefaultEEEEEvvEEEEvNT_6ParamsE:
[----:B------:R-:W0:Y:S01]  /*0000*/  LDC R1, c[0x0][0x28] ;  /* 0x00000a00ff017b82 */ /* 0x000e220000000800 */
[----:B------:R-:W1:Y:S01]  /*0010*/  S2R R0, SR_TID.X ;  /* 0x0000000000007919 */ /* 0x000e620000002100 */
[----:B------:R-:W-:Y:S01]  /*0020*/  ELECT P0, URZ, PT ;  /* 0x00000000003f782f */ /* 0x000fe20003800000 */
[----:B------:R-:W-:Y:S01]  /*0030*/  BSSY B0, `(.L_x_0) ;  /* 0x0000014000007945 */ /* 0x000fe20003800000 */
[--C-:B-1----:R-:W-:Y:S02]  /*0040*/  SHF.R.U32.HI R2, RZ, 0x5, R0.reuse ;  /* 0x00000005ff027819 */ /* 0x102fe40000011600 */
[----:B------:R-:W-:-:S03]  /*0050*/  SHF.R.U32.HI R4, RZ, 0x7, R0 ;  /* 0x00000007ff047819 */ /* 0x000fc60000011600 */
[----:B------:R-:W1:Y:S02]  /*0060*/  SHFL.IDX PT, R3, R2, RZ, 0x1f ;  /* 0x00001fff02037589 */ /* 0x000e6400000e0000 */
[----:B-1----:R-:W-:Y:S02]  /*0070*/  R2UR UR6, R3 ;  /* 0x00000000030672ca */ /* 0x002fe400000e0000 */
[----:B------:R1:W2:Y:S11]  /*0080*/  SHFL.IDX PT, R3, R4, RZ, 0x1f ;  /* 0x00001fff04037589 */ /* 0x0002b600000e0000 */
[----:B------:R-:W-:-:S02]  /*0090*/  USHF.R.S32.HI UR4, URZ, 0x1f, UR6 ;  /* 0x0000001f3f047899 */ /* 0x000fc40008011406 */
[----:B------:R-:W-:Y:S02]  /*00a0*/  ISETP.NE.OR P0, PT, RZ, UR6, !P0 ;  /* 0x00000006ff007c0c */ /* 0x000fe4000c705670 */
[----:B------:R-:W-:-:S04]  /*00b0*/  ULEA.HI UR4, UR4, UR6, URZ, 0x2 ;  /* 0x0000000604047291 */ /* 0x000fc8000f8f103f */
[----:B------:R-:W-:-:S04]  /*00c0*/  ULOP3.LUT UR4, UR4, 0xfffffffc, URZ, 0xc0, !UPT ;  /* 0xfffffffc04047892 */ /* 0x000fc8000f8ec03f */
[----:B------:R-:W-:-:S03]  /*00d0*/  UIADD3 UR6, UR6, -UR4, URZ ;  /* 0x8000000406067290 */ /* 0x000fc6000fffe03f */
[----:B012---:R-:W-:Y:S09]  /*00e0*/  @P0 BRA `(.L_x_1) ;  /* 0x0000000000200947 */ /* 0x007ff20003800000 */
[----:B------:R-:W-:Y:S02]  /*00f0*/  ULDC.64 UR4, c[0x0][0x198] ;  /* 0x0000660000047ab9 */ /* 0x000fe40000000a00 */
[----:B------:R-:W-:Y:S02]  /*0100*/  UIADD3 UR8, UP0, UR4, 0xf0, URZ ;  /* 0x000000f004087890 */ /* 0x000fe4000ff1e03f */
[----:B------:R-:W-:Y:S02]  /*0110*/  UIADD3 UR4, UP1, UR4, 0x1f0, URZ ;  /* 0x000001f004047890 */ /* 0x000fe4000ff3e03f */
[----:B------:R-:W-:Y:S02]  /*0120*/  UIADD3.X UR9, URZ, UR5, URZ, UP0, !UPT ;  /* 0x000000053f097290 */ /* 0x000fe400087fe43f */
[----:B------:R-:W-:-:S07]  /*0130*/  UIADD3.X UR5, URZ, UR5, URZ, UP1, !UPT ;  /* 0x000000053f057290 */ /* 0x000fce0008ffe43f */
[----:B------:R0:W-:Y:S02]  /*0140*/  UTMACCTL.PF [UR8] ;  /* 0x00000000080079b9 */ /* 0x0001e40008040000 */
[----:B------:R0:W-:Y:S02]  /*0150*/  UTMACCTL.PF [UR4] ;  /* 0x00000000040079b9 */ /* 0x0001e40008040000 */
[----:B0-----:R-:W-:Y:S01]  /*0160*/  NOP ;  /* 0x0000000000007918 */ /* 0x001fe20000000000 */
.L_x_1:
[----:B------:R-:W-:Y:S05]  /*0170*/  BSYNC B0 ;  /* 0x0000000000007941 */ /* 0x000fea0003800000 */
.L_x_0:
[----:B------:R-:W0:Y:S01]  /*0180*/  SHFL.IDX PT, R5, R2, RZ, 0x1f ;  /* 0x00001fff02057589 */ /* 0x000e2200000e0000 */
[----:B------:R-:W-:Y:S01]  /*0190*/  R2UR UR19, R3 ;  /* 0x00000000031372ca */ /* 0x000fe200000e0000 */
[----:B------:R-:W-:-:S04]  /*01a0*/  UISETP.NE.AND UP0, UPT, UR6, 0x3, UPT ;  /* 0x000000030600788c */ /* 0x000fc8000bf05270 */
[----:B------:R-:W-:-:S08]  /*01b0*/  UISETP.EQ.OR UP0, UPT, UR6, URZ, !UP0 ;  /* 0x0000003f0600728c */ /* 0x000fd0000c702670 */
[----:B------:R-:W-:Y:S02]  /*01c0*/  UIADD3 UR14, UR19, -0x1, URZ ;  /* 0xffffffff130e7890 */ /* 0x000fe4000fffe03f */
[----:B------:R-:W-:Y:S02]  /*01d0*/  UISETP.EQ.AND UP0, UPT, UR19, URZ, UP0 ;  /* 0x0000003f1300728c */ /* 0x000fe40008702270 */
[----:B------:R-:W-:Y:S02]  /*01e0*/  UISETP.GE.U32.AND UP1, UPT, UR14, 0x2, UPT ;  /* 0x000000020e00788c */ /* 0x000fe4000bf26070 */
[----:B------:R-:W-:Y:S01]  /*01f0*/  USEL UR42, URZ, 0x1, !UP0 ;  /* 0x000000013f2a7887 */ /* 0x000fe2000c000000 */
[----:B0-----:R-:W-:-:S03]  /*0200*/  ISETP.NE.AND P0, PT, R5, RZ, PT ;  /* 0x000000ff0500720c */ /* 0x001fc60003f05270 */
[----:B------:R-:W-:-:S10]  /*0210*/  USEL UR42, UR42, 0x2, UP1 ;  /* 0x000000022a2a7887 */ /* 0x000fd40008800000 */
[----:B------:R-:W-:Y:S05]  /*0220*/  @P0 BRA `(.L_x_2) ;  /* 0x0000000000480947 */ /* 0x000fea0003800000 */
[----:B------:R-:W0:Y:S01]  /*0230*/  S2UR UR7, SR_CgaCtaId ;  /* 0x00000000000779c3 */ /* 0x000e220000008800 */
[----:B------:R-:W-:Y:S01]  /*0240*/  UMOV UR4, 0x400 ;  /* 0x0000040000047882 */ /* 0x000fe20000000000 */
[----:B------:R-:W-:Y:S01]  /*0250*/  UMOV UR5, 0x1 ;  /* 0x0000000100057882 */ /* 0x000fe20000000000 */
[----:B------:R-:W-:Y:S01]  /*0260*/  UMOV UR8, 0x5 ;  /* 0x0000000500087882 */ /* 0x000fe20000000000 */
[----:B------:R-:W-:Y:S01]  /*0270*/  ELECT P0, URZ, PT ;  /* 0x00000000003f782f */ /* 0x000fe20003800000 */
[----:B------:R-:W-:-:S04]  /*0280*/  UIADD3 UR8, -UR8, 0x100000, URZ ;  /* 0x0010000008087890 */ /* 0x000fc8000fffe13f */
[----:B------:R-:W-:Y:S02]  /*0290*/  USHF.L.U32 UR9, UR8, 0xb, URZ ;  /* 0x0000000b08097899 */ /* 0x000fe4000800063f */
[----:B------:R-:W-:Y:S02]  /*02a0*/  USHF.L.U32 UR8, UR8, 0x1, URZ ;  /* 0x0000000108087899 */ /* 0x000fe4000800063f */
[----:B0-----:R-:W-:Y:S02]  /*02b0*/  ULEA UR7, UR7, UR4, 0x18 ;  /* 0x0000000407077291 */ /* 0x001fe4000f8ec03f */
[----:B------:R-:W-:-:S04]  /*02c0*/  UIADD3 UR4, -UR5, 0x100000, URZ ;  /* 0x0010000005047890 */ /* 0x000fc8000fffe13f */
[----:B------:R-:W-:Y:S02]  /*02d0*/  USHF.L.U32 UR5, UR4, 0xb, URZ ;  /* 0x0000000b04057899 */ /* 0x000fe4000800063f */
[----:B------:R-:W-:Y:S01]  /*02e0*/  USHF.L.U32 UR4, UR4, 0x1, URZ ;  /* 0x0000000104047899 */ /* 0x000fe2000800063f */
[----:B------:R-:W0:Y:S11]  /*02f0*/  FENCE.VIEW.ASYNC.S ;  /* 0x00000000000073c6 */ /* 0x000e360000000000 */
[----:B0-----:R0:W1:Y:S01]  /*0300*/  SYNCS.EXCH.64 URZ, [UR7], UR4 ;  /* 0x00000004073f75b2 */ /* 0x0010620008000100 */
[----:B------:R0:W2:Y:S01]  /*0310*/  SYNCS.EXCH.64 URZ, [UR7+0x10], UR8 ;  /* 0x00001008073f75b2 */ /* 0x0000a20008000100 */
[----:B------:R0:W3:Y:S01]  /*0320*/  SYNCS.EXCH.64 URZ, [UR7+0x8], UR4 ;  /* 0x00000804073f75b2 */ /* 0x0000e20008000100 */
[----:B------:R0:W4:Y:S01]  /*0330*/  SYNCS.EXCH.64 URZ, [UR7+0x18], UR8 ;  /* 0x00001808073f75b2 */ /* 0x0001220008000100 */
[----:B------:R-:W-:Y:S01]  /*0340*/  NOP ;  /* 0x0000000000007918 */ /* 0x000fe20000000000 */
.L_x_2:
[----:B------:R-:W5:Y:S01]  /*0350*/  S2UR UR15, SR_CTAID.X ;  /* 0x00000000000f79c3 */ /* 0x000f620000002500 */
[----:B------:R-:W-:Y:S01]  /*0360*/  SHF.R.S32.HI R3, RZ, 0x1f, R0 ;  /* 0x0000001fff037819 */ /* 0x000fe20000011400 */
[----:B------:R-:W1:Y:S01]  /*0370*/  SHFL.IDX PT, R8, R2, RZ, 0x1f ;  /* 0x00001fff02087589 */ /* 0x000e6200000e0000 */
[----:B0-----:R-:W-:Y:S01]  /*0380*/  ULDC UR4, c[0x0][0x150] ;  /* 0x0000540000047ab9 */ /* 0x001fe20000000800 */
[----:B------:R-:W-:Y:S02]  /*0390*/  ELECT P0, URZ, PT ;  /* 0x00000000003f782f */ /* 0x000fe40003800000 */
[----:B------:R-:W-:Y:S01]  /*03a0*/  LEA.HI R3, R3, R0, RZ, 0x7 ;  /* 0x0000000003037211 */ /* 0x000fe200078f38ff */
[----:B------:R0:W2:Y:S01]  /*03b0*/  SHFL.IDX PT, R9, R2, RZ, 0x1f ;  /* 0x00001fff02097589 */ /* 0x0000a200000e0000 */
[----:B------:R-:W-:Y:S01]  /*03c0*/  ELECT P1, URZ, PT ;  /* 0x00000000003f782f */ /* 0x000fe20003820000 */
[----:B------:R-:W3:Y:S01]  /*03d0*/  S2UR UR8, SR_CTAID.Y ;  /* 0x00000000000879c3 */ /* 0x000ee20000002600 */
[----:B------:R-:W-:Y:S01]  /*03e0*/  LOP3.LUT R3, R3, 0xffffff80, RZ, 0xc0, !PT ;  /* 0xffffff8003037812 */ /* 0x000fe200078ec0ff */
[----:B------:R-:W-:Y:S01]  /*03f0*/  ULDC UR7, c[0x0][0x144] ;  /* 0x0000510000077ab9 */ /* 0x000fe20000000800 */
[----:B------:R-:W-:Y:S01]  /*0400*/  UMOV UR18, 0x80 ;  /* 0x0000008000127882 */ /* 0x000fe20000000000 */
[----:B------:R-:W-:Y:S01]  /*0410*/  NOP ;  /* 0x0000000000007918 */ /* 0x000fe20000000000 */
[----:B------:R-:W-:Y:S01]  /*0420*/  NOP ;  /* 0x0000000000007918 */ /* 0x000fe20000000000 */
[----:B------:R-:W-:Y:S01]  /*0430*/  IMAD.IADD R3, R0, 0x1, -R3 ;  /* 0x0000000100037824 */ /* 0x000fe200078e0a03 */
[----:B0-----:R-:W-:Y:S01]  /*0440*/  SHF.R.S32.HI R2, RZ, 0x1f, R5 ;  /* 0x0000001fff027819 */ /* 0x001fe20000011405 */
[----:B------:R-:W-:Y:S01]  /*0450*/  ULDC UR17, c[0x0][0x148] ;  /* 0x0000520000117ab9 */ /* 0x000fe20000000800 */
[----:B------:R-:W-:Y:S01]  /*0460*/  IMAD.MOV.U32 R152, RZ, RZ, 0x1 ;  /* 0x00000001ff987424 */ /* 0x000fe200078e00ff */
[----:B------:R-:W-:-:S02]  /*0470*/  ISETP.NE.AND P2, PT, RZ, UR19, PT ;  /* 0x00000013ff007c0c */ /* 0x000fc4000bf45270 */
[----:B------:R-:W-:Y:S02]  /*0480*/  SHF.R.S32.HI R6, RZ, 0x1f, R3 ;  /* 0x0000001fff067819 */ /* 0x000fe40000011403 */
[----:B------:R-:W-:Y:S02]  /*0490*/  LEA.HI R2, R2, R5, RZ, 0x2 ;  /* 0x0000000502027211 */ /* 0x000fe400078f10ff */
[----:B-----5:R-:W-:Y:S02]  /*04a0*/  I2FP.F32.U32 R10, UR15 ;  /* 0x0000000f000a7c45 */ /* 0x020fe40008201000 */
[----:B------:R-:W-:Y:S02]  /*04b0*/  LEA.HI R7, R6, R3, RZ, 0x3 ;  /* 0x0000000306077211 */ /* 0x000fe400078f18ff */
[----:B-1----:R-:W-:Y:S01]  /*04c0*/  ISETP.NE.OR P0, PT, R8, RZ, !P0 ;  /* 0x000000ff0800720c */ /* 0x002fe20004705670 */
[----:B------:R-:W-:Y:S01]  /*04d0*/  FMUL R10, R10, UR4 ;  /* 0x000000040a0a7c20 */ /* 0x000fe20008400000 */
[--C-:B------:R-:W-:Y:S01]  /*04e0*/  SHF.R.S32.HI R8, RZ, 0x3, R7.reuse ;  /* 0x00000003ff087819 */ /* 0x100fe20000011407 */
[----:B------:R-:W-:Y:S01]  /*04f0*/  ULDC UR4, c[0x0][0x154] ;  /* 0x0000550000047ab9 */ /* 0x000fe20000000800 */
[----:B------:R-:W-:-:S02]  /*0500*/  SHF.R.S32.HI R7, RZ, 0x1f, R7 ;  /* 0x0000001fff077819 */ /* 0x000fc40000011407 */
[----:B--2---:R-:W-:Y:S01]  /*0510*/  ISETP.NE.OR P1, PT, R9, RZ, !P1 ;  /* 0x000000ff0900720c */ /* 0x004fe20004f25670 */
[----:B------:R-:W0:Y:S01]  /*0520*/  F2I.U32.TRUNC.NTZ R10, R10 ;  /* 0x0000000a000a7305 */ /* 0x000e22000020f000 */
[----:B------:R-:W-:Y:S02]  /*0530*/  LEA.HI R7, R7, R8, RZ, 0x2 ;  /* 0x0000000807077211 */ /* 0x000fe400078f10ff */
[----:B---3--:R-:W-:Y:S02]  /*0540*/  I2FP.F32.U32 R9, UR8 ;  /* 0x0000000800097c45 */ /* 0x008fe40008201000 */
[----:B------:R-:W-:Y:S01]  /*0550*/  LOP3.LUT R7, R7, 0xfffffffc, RZ, 0xc0, !PT ;  /* 0xfffffffc07077812 */ /* 0x000fe200078ec0ff */
[----:B------:R-:W-:Y:S01]  /*0560*/  VOTEU.ALL UP0, P0 ;  /* 0x00000000003f7886 */ /* 0x000fe20000000000 */
[----:B------:R-:W-:Y:S01]  /*0570*/  LOP3.LUT R2, R2, 0x3ffffffc, RZ, 0xc0, !PT ;  /* 0x3ffffffc02027812 */ /* 0x000fe200078ec0ff */
[----:B------:R-:W-:Y:S02]  /*0580*/  FMUL R9, R9, UR4 ;  /* 0x0000000409097c20 */ /* 0x000fe40008400000 */
[----:B------:R-:W-:Y:S01]  /*0590*/  IMAD.IADD R7, R8, 0x1, -R7 ;  /* 0x0000000108077824 */ /* 0x000fe200078e0a07 */
[----:B------:R-:W1:Y:S01]  /*05a0*/  @!UP0 S2UR UR11, SR_CgaCtaId ;  /* 0x00000000000b89c3 */ /* 0x000e620000008800 */
[----:B------:R-:W-:Y:S01]  /*05b0*/  IMAD.IADD R2, R5, 0x1, -R2 ;  /* 0x0000000105027824 */ /* 0x000fe200078e0a02 */
[----:B------:R-:W-:Y:S01]  /*05c0*/  VOTEU.ALL UP1, P1 ;  /* 0x00000000003f7886 */ /* 0x000fe20000820000 */
[----:B------:R-:W2:Y:S01]  /*05d0*/  F2I.U32.TRUNC.NTZ R9, R9 ;  /* 0x0000000900097305 */ /* 0x000ea2000020f000 */
[----:B0-----:R-:W-:Y:S01]  /*05e0*/  R2UR UR4, R10 ;  /* 0x000000000a0472ca */ /* 0x001fe200000e0000 */
[----:B------:R-:W-:Y:S01]  /*05f0*/  IMAD R2, R2, 0x4, R7 ;  /* 0x0000000402027824 */ /* 0x000fe200078e0207 */
[----:B------:R-:W-:Y:S01]  /*0600*/  @!UP0 UMOV UR10, 0x400 ;  /* 0x00000400000a8882 */ /* 0x000fe20000000000 */
[----:B------:R-:W-:Y:S01]  /*0610*/  @!UP1 UMOV UR13, 0x400 ;  /* 0x00000400000d9882 */ /* 0x000fe20000000000 */
[----:B------:R-:W0:Y:S01]  /*0620*/  @!UP1 S2UR UR16, SR_CgaCtaId ;  /* 0x00000000001099c3 */ /* 0x000e220000008800 */
[C---:B------:R-:W-:Y:S01]  /*0630*/  IMAD.SHL.U32 R153, R2.reuse, 0x4, RZ ;  /* 0x0000000402997824 */ /* 0x040fe200078e00ff */
[C---:B------:R-:W-:Y:S01]  /*0640*/  LEA.HI R5, R2.reuse, R2, RZ, 0x1 ;  /* 0x0000000202057211 */ /* 0x040fe200078f08ff */
[----:B------:R-:W-:Y:S01]  /*0650*/  VOTEU.ALL UP2, P1 ;  /* 0x00000000003f7886 */ /* 0x000fe20000840000 */
[----:B------:R-:W-:Y:S01]  /*0660*/  VOTEU.ALL UP3, P1 ;  /* 0x00000000003f7886 */ /* 0x000fe20000860000 */
[----:B------:R-:W-:Y:S01]  /*0670*/  VOTEU.ALL UP4, P1 ;  /* 0x00000000003f7886 */ /* 0x000fe20000880000 */
[----:B------:R-:W-:Y:S01]  /*0680*/  LOP3.LUT R5, R5, 0xfffffffe, RZ, 0xc0, !PT ;  /* 0xfffffffe05057812 */ /* 0x000fe200078ec0ff */
[----:B------:R-:W-:Y:S01]  /*0690*/  VOTEU.ALL UP5, P1 ;  /* 0x00000000003f7886 */ /* 0x000fe200008a0000 */
[C---:B------:R-:W-:Y:S01]  /*06a0*/  LOP3.LUT R153, R2.reuse, 0xc, R153, 0x78, !PT ;  /* 0x0000000c02997812 */ /* 0x040fe200078e7899 */
[----:B------:R-:W-:Y:S01]  /*06b0*/  UIADD3 UR4, -UR4, URZ, URZ ;  /* 0x0000003f04047290 */ /* 0x000fe2000fffe13f */
[----:B--2---:R-:W-:Y:S01]  /*06c0*/  R2UR UR9, R9 ;  /* 0x00000000090972ca */ /* 0x004fe200000e0000 */
[----:B------:R-:W-:Y:S01]  /*06d0*/  IMAD.IADD R5, R2, 0x1, -R5 ;  /* 0x0000000102057824 */ /* 0x000fe200078e0a05 */
[----:B------:R2:W3:Y:S01]  /*06e0*/  SHFL.IDX PT, R7, R4, RZ, 0x1f ;  /* 0x00001fff04077589 */ /* 0x0004e200000e0000 */
[----:B------:R-:W-:-:S03]  /*06f0*/  UIMAD UR7, UR7, UR4, UR15 ;  /* 0x00000004070772a4 */ /* 0x000fc6000f8e020f */
[----:B------:R-:W-:Y:S01]  /*0700*/  UMOV UR4, 0x20 ;  /* 0x0000002000047882 */ /* 0x000fe20000000000 */
[----:B-1----:R-:W-:Y:S02]  /*0710*/  @!UP0 ULEA UR12, UR11, UR10, 0x18 ;  /* 0x0000000a0b0c8291 */ /* 0x002fe4000f8ec03f */
[----:B------:R-:W-:Y:S01]  /*0720*/  ISETP.NE.AND P3, PT, R5, UR7, PT ;  /* 0x0000000705007c0c */ /* 0x000fe2000bf65270 */
[----:B------:R-:W-:-:S04]  /*0730*/  @!UP0 UIADD3 UR4, -UR4, 0x100000, URZ ;  /* 0x0010000004048890 */ /* 0x000fc8000fffe13f */
[----:B------:R-:W-:Y:S02]  /*0740*/  @!UP0 USHF.L.U32 UR5, UR4, 0xb, URZ ;  /* 0x0000000b04058899 */ /* 0x000fe4000800063f */
[----:B------:R-:W-:Y:S01]  /*0750*/  @!UP0 USHF.L.U32 UR4, UR4, 0x1, URZ ;  /* 0x0000000104048899 */ /* 0x000fe2000800063f */
[----:B------:R-:W1:Y:S01]  /*0760*/  LDC R5, c[0x0][0x140] ;  /* 0x00005000ff057b82 */ /* 0x000e620000000800 */
[----:B------:R-:W-:-:S04]  /*0770*/  @!UP1 UIADD3 UR10, -UR18, 0x100000, URZ ;  /* 0x00100000120a9890 */ /* 0x000fc8000fffe13f */
[----:B------:R-:W-:Y:S02]  /*0780*/  @!UP1 USHF.L.U32 UR11, UR10, 0xb, URZ ;  /* 0x0000000b0a0b9899 */ /* 0x000fe4000800063f */
[----:B------:R-:W-:Y:S02]  /*0790*/  @!UP1 USHF.L.U32 UR10, UR10, 0x1, URZ ;  /* 0x000000010a0a9899 */ /* 0x000fe4000800063f */
[----:B0-----:R-:W-:Y:S01]  /*07a0*/  @!UP1 ULEA UR13, UR16, UR13, 0x18 ;  /* 0x0000000d100d9291 */ /* 0x001fe2000f8ec03f */
[----:B------:R-:W-:Y:S01]  /*07b0*/  VOTEU.ALL UP0, P0 ;  /* 0x00000000003f7886 */ /* 0x000fe20000000000 */
[----:B------:R-:W-:Y:S01]  /*07c0*/  VOTEU.ALL UP1, P0 ;  /* 0x00000000003f7886 */ /* 0x000fe20000020000 */
[----:B------:R-:W-:Y:S01]  /*07d0*/  UIADD3 UR9, -UR9, URZ, URZ ;  /* 0x0000003f09097290 */ /* 0x000fe2000fffe13f */
[----:B------:R-:W-:Y:S01]  /*07e0*/  LOP3.LUT P0, RZ, R3, 0x7, RZ, 0xc0, !PT ;  /* 0x0000000703ff7812 */ /* 0x000fe2000780c0ff */
[----:B------:R-:W0:Y:S02]  /*07f0*/  FENCE.VIEW.ASYNC.S ;  /* 0x00000000000073c6 */ /* 0x000e240000000000 */
[----:B0-----:R-:W0:Y:S01]  /*0800*/  @!UP0 SYNCS.EXCH.64 URZ, [UR12+0x50], UR4 ;  /* 0x000050040c3f85b2 */ /* 0x001e220008000100 */
[----:B------:R-:W-:-:S02]  /*0810*/  @P3 LEA.HI R2, R153, R153, RZ, 0x1 ;  /* 0x0000009999023211 */ /* 0x000fc400078f08ff */
[----:B------:R-:W-:Y:S02]  /*0820*/  ISETP.LT.U32.AND P0, PT, R153, 0x8, !P0 ;  /* 0x000000089900780c */ /* 0x000fe40004701070 */
[----:B------:R-:W-:Y:S02]  /*0830*/  @P3 SHF.R.S32.HI R2, RZ, 0x1, R2 ;  /* 0x00000001ff023819 */ /* 0x000fe40000011402 */
[----:B-1----:R-:W-:Y:S02]  /*0840*/  ISETP.EQ.U32.AND P1, PT, R5, 0x1, PT ;  /* 0x000000010500780c */ /* 0x002fe40003f22070 */
[----:B------:R-:W-:Y:S01]  /*0850*/  SEL R5, RZ, 0x1, !P0 ;  /* 0x00000001ff057807 */ /* 0x000fe20004000000 */
[----:B------:R1:W0:Y:S01]  /*0860*/  @!UP1 SYNCS.EXCH.64 URZ, [UR12+0x58], UR4 ;  /* 0x000058040c3f95b2 */ /* 0x0002220008000100 */
[----:B------:R-:W-:Y:S01]  /*0870*/  NOP ;  /* 0x0000000000007918 */ /* 0x000fe20000000000 */
[----:B-1----:R-:W-:Y:S01]  /*0880*/  UIMAD UR4, UR17, UR9, UR8 ;  /* 0x00000009110472a4 */ /* 0x002fe2000f8e0208 */
[----:B------:R2:W1:Y:S05]  /*0890*/  @!UP2 SYNCS.EXCH.64 URZ, [UR13+0x30], UR10 ;  /* 0x0000300a0d3fa5b2 */ /* 0x00046a0008000100 */
[----:B------:R-:W-:-:S04]  /*08a0*/  @P3 ISETP.NE.AND P4, PT, R2, UR4, PT ;  /* 0x0000000402003c0c */ /* 0x000fc8000bf85270 */
[----:B------:R-:W-:-:S04]  /*08b0*/  @P3 SEL R152, RZ, 0x1, P4 ;  /* 0x00000001ff983807 */ /* 0x000fc80002000000 */
[----:B------:R-:W-:Y:S01]  /*08c0*/  LOP3.LUT R152, R152, R5, RZ, 0xc0, !PT ;  /* 0x0000000598987212 */ /* 0x000fe200078ec0ff */
[----:B------:R2:W0:Y:S01]  /*08d0*/  @!UP3 SYNCS.EXCH.64 URZ, [UR13+0x38], UR10 ;  /* 0x0000380a0d3fb5b2 */ /* 0x0004220008000100 */
[----:B------:R2:W0:Y:S01]  /*08e0*/  @!UP4 SYNCS.EXCH.64 URZ, [UR13+0x40], UR10 ;  /* 0x0000400a0d3fc5b2 */ /* 0x0004220008000100 */
[----:B------:R2:W0:Y:S01]  /*08f0*/  @!UP5 SYNCS.EXCH.64 URZ, [UR13+0x48], UR10 ;  /* 0x0000480a0d3fd5b2 */ /* 0x0004220008000100 */
[----:B------:R-:W-:Y:S01]  /*0900*/  NOP ;  /* 0x0000000000007918 */ /* 0x000fe20000000000 */
[----:B--23--:R-:W-:Y:S05]  /*0910*/  @!P1 BRA `(.L_x_3) ;  /* 0x0000000000089947 */ /* 0x00cfea0003800000 */
[----:B01--4-:R-:W-:Y:S01]  /*0920*/  UCGABAR_ARV ;  /* 0x00000000000079c7 */ /* 0x013fe20008000000 */
[----:B------:R-:W-:Y:S05]  /*0930*/  BRA `(.L_x_4) ;  /* 0x0000000000047947 */ /* 0x000fea0003800000 */
.L_x_3:
[----:B01--4-:R-:W-:Y:S01]  /*0940*/  NOP ;  /* 0x0000000000007918 */ /* 0x013fe20000000000 */
.L_x_4:
[----:B------:R-:W-:Y:S01]  /*0950*/  ULDC.64 UR4, c[0x0][0x598] ;  /* 0x0001660000047ab9 */ /* 0x000fe20000000a00 */
[----:B------:R-:W-:Y:S01]  /*0960*/  ULDC.64 UR50, c[0x0][0x208] ;  /* 0x0000820000327ab9 */ /* 0x000fe20000000a00 */
[----:B------:R-:W-:-:S04]  /*0970*/  ISETP.NE.U32.AND P0, PT, RZ, UR4, PT ;  /* 0x00000004ff007c0c */ /* 0x000fc8000bf05070 */
[----:B------:R-:W-:-:S13]  /*0980*/  ISETP.NE.AND.EX P0, PT, RZ, UR5, PT, P0 ;  /* 0x00000005ff007c0c */ /* 0x000fda000bf05300 */
[----:B------:R-:W-:Y:S05]  /*0990*/  @!P0 BRA `(.L_x_5) ;  /* 0x00000000001c8947 */ /* 0x000fea0003800000 */
[----:B------:R-:W0:Y:S02]  /*09a0*/  LDC.64 R4, c[0x0][0x598] ;  /* 0x00016600ff047b82 */ /* 0x000e240000000a00 */
[----:B0-----:R-:W2:Y:S02]  /*09b0*/  LDG.E.64 R4, desc[UR50][R4.64] ;  /* 0x0000003204047981 */ /* 0x001ea4000c1e1b00 */
[----:B--2---:R-:W-:-:S04]  /*09c0*/  ISETP.NE.U32.AND P0, PT, R4, RZ, PT ;  /* 0x000000ff0400720c */ /* 0x004fc80003f05070 */
[----:B------:R-:W-:-:S13]  /*09d0*/  ISETP.NE.AND.EX P0, PT, R5, RZ, PT, P0 ;  /* 0x000000ff0500720c */ /* 0x000fda0003f05300 */
[----:B------:R-:W-:Y:S05]  /*09e0*/  @!P0 BRA `(.L_x_5) ;  /* 0x0000000000088947 */ /* 0x000fea0003800000 */
[----:B------:R0:W5:Y:S01]  /*09f0*/  LD.E R23, desc[UR50][R4.64] ;  /* 0x0000003204177980 */ /* 0x000162000c101900 */
[----:B------:R-:W-:Y:S05]  /*0a00*/  BRA `(.L_x_6) ;  /* 0x0000000000247947 */ /* 0x000fea0003800000 */
.L_x_5:
[----:B------:R-:W-:Y:S02]  /*0a10*/  ULDC.64 UR4, c[0x0][0x588] ;  /* 0x0001620000047ab9 */ /* 0x000fe40000000a00 */
[----:B------:R-:W-:-:S04]  /*0a20*/  ISETP.NE.U32.AND P0, PT, RZ, UR4, PT ;  /* 0x00000004ff007c0c */ /* 0x000fc8000bf05070 */
[----:B------:R-:W-:-:S13]  /*0a30*/  ISETP.NE.AND.EX P0, PT, RZ, UR5, PT, P0 ;  /* 0x00000005ff007c0c */ /* 0x000fda000bf05300 */
[----:B------:R-:W-:Y:S05]  /*0a40*/  @!P0 BRA `(.L_x_7) ;  /* 0x00000000000c8947 */ /* 0x000fea0003800000 */
[----:B------:R-:W0:Y:S02]  /*0a50*/  LDC.64 R4, c[0x0][0x588] ;  /* 0x00016200ff047b82 */ /* 0x000e240000000a00 */
[----:B0-----:R1:W5:Y:S01]  /*0a60*/  LDG.E R23, desc[UR50][R4.64] ;  /* 0x0000003204177981 */ /* 0x001362000c1e1900 */
[----:B------:R-:W-:Y:S05]  /*0a70*/  BRA `(.L_x_6) ;  /* 0x0000000000087947 */ /* 0x000fea0003800000 */
.L_x_7:
[----:B------:R-:W-:Y:S02]  /*0a80*/  ULDC UR4, c[0x0][0x580] ;  /* 0x0001600000047ab9 */ /* 0x000fe40000000800 */
[----:B------:R-:W-:-:S07]  /*0a90*/  IMAD.U32 R23, RZ, RZ, UR4 ;  /* 0x00000004ff177e24 */ /* 0x000fce000f8e00ff */
.L_x_6:
[----:B------:R-:W-:Y:S02]  /*0aa0*/  ULDC.64 UR4, c[0x0][0x5a0] ;  /* 0x0001680000047ab9 */ /* 0x000fe40000000a00 */
[----:B------:R-:W-:-:S04]  /*0ab0*/  ISETP.NE.U32.AND P0, PT, RZ, UR4, PT ;  /* 0x00000004ff007c0c */ /* 0x000fc8000bf05070 */
[----:B------:R-:W-:-:S13]  /*0ac0*/  ISETP.NE.AND.EX P0, PT, RZ, UR5, PT, P0 ;  /* 0x00000005ff007c0c */ /* 0x000fda000bf05300 */
[----:B------:R-:W-:Y:S05]  /*0ad0*/  @!P0 BRA `(.L_x_8) ;  /* 0x00000000001c8947 */ /* 0x000fea0003800000 */
[----:B01----:R-:W0:Y:S02]  /*0ae0*/  LDC.64 R4, c[0x0][0x5a0] ;  /* 0x00016800ff047b82 */ /* 0x003e240000000a00 */
[----:B0-----:R-:W2:Y:S02]  /*0af0*/  LDG.E.64 R4, desc[UR50][R4.64] ;  /* 0x0000003204047981 */ /* 0x001ea4000c1e1b00 */
[----:B--2---:R-:W-:-:S04]  /*0b00*/  ISETP.NE.U32.AND P0, PT, R4, RZ, PT ;  /* 0x000000ff0400720c */ /* 0x004fc80003f05070 */
[----:B------:R-:W-:-:S13]  /*0b10*/  ISETP.NE.AND.EX P0, PT, R5, RZ, PT, P0 ;  /* 0x000000ff0500720c */ /* 0x000fda0003f05300 */
[----:B------:R-:W-:Y:S05]  /*0b20*/  @!P0 BRA `(.L_x_8) ;  /* 0x0000000000088947 */ /* 0x000fea0003800000 */
[----:B------:R0:W5:Y:S01]  /*0b30*/  LD.E R22, desc[UR50][R4.64] ;  /* 0x0000003204167980 */ /* 0x000162000c101900 */
[----:B------:R-:W-:Y:S05]  /*0b40*/  BRA `(.L_x_9) ;  /* 0x0000000000247947 */ /* 0x000fea0003800000 */
.L_x_8:
[----:B------:R-:W-:Y:S02]  /*0b50*/  ULDC.64 UR4, c[0x0][0x590] ;  /* 0x0001640000047ab9 */ /* 0x000fe40000000a00 */
[----:B------:R-:W-:-:S04]  /*0b60*/  ISETP.NE.U32.AND P0, PT, RZ, UR4, PT ;  /* 0x00000004ff007c0c */ /* 0x000fc8000bf05070 */
[----:B------:R-:W-:-:S13]  /*0b70*/  ISETP.NE.AND.EX P0, PT, RZ, UR5, PT, P0 ;  /* 0x00000005ff007c0c */ /* 0x000fda000bf05300 */
[----:B------:R-:W-:Y:S05]  /*0b80*/  @!P0 BRA `(.L_x_10) ;  /* 0x00000000000c8947 */ /* 0x000fea0003800000 */
[----:B01----:R-:W0:Y:S02]  /*0b90*/  LDC.64 R4, c[0x0][0x590] ;  /* 0x00016400ff047b82 */ /* 0x003e240000000a00 */
[----:B0-----:R1:W5:Y:S01]  /*0ba0*/  LDG.E R22, desc[UR50][R4.64] ;  /* 0x0000003204167981 */ /* 0x001362000c1e1900 */
[----:B------:R-:W-:Y:S05]  /*0bb0*/  BRA `(.L_x_9) ;  /* 0x0000000000087947 */ /* 0x000fea0003800000 */
.L_x_10:
[----:B------:R-:W-:Y:S02]  /*0bc0*/  ULDC UR4, c[0x0][0x584] ;  /* 0x0001610000047ab9 */ /* 0x000fe40000000800 */
[----:B------:R-:W-:-:S07]  /*0bd0*/  IMAD.U32 R22, RZ, RZ, UR4 ;  /* 0x00000004ff167e24 */ /* 0x000fce000f8e00ff */
.L_x_9:
[----:B------:R-:W-:Y:S01]  /*0be0*/  ULDC UR4, c[0x0][0x65c] ;  /* 0x0001970000047ab9 */ /* 0x000fe20000000800 */
[----:B01----:R-:W0:Y:S01]  /*0bf0*/  LDC.64 R4, c[0x0][0x650] ;  /* 0x00019400ff047b82 */ /* 0x003e220000000a00 */
[----:B------:R-:W-:Y:S01]  /*0c00*/  UISETP.NE.AND UP2, UPT, UR4, 0x1, UPT ;  /* 0x000000010400788c */ /* 0x000fe2000bf45270 */
[----:B------:R-:W-:Y:S01]  /*0c10*/  IMAD.MOV.U32 R18, RZ, RZ, -0x1 ;  /* 0xffffffffff127424 */ /* 0x000fe200078e00ff */
[----:B------:R-:W-:Y:S01]  /*0c20*/  UISETP.NE.AND UP0, UPT, UR19, 0x2, UPT ;  /* 0x000000021300788c */ /* 0x000fe2000bf05270 */
[----:B------:R-:W-:Y:S01]  /*0c30*/  IMAD.MOV.U32 R19, RZ, RZ, -0x1 ;  /* 0xffffffffff137424 */ /* 0x000fe200078e00ff */
[----:B------:R-:W-:-:S07]  /*0c40*/  UP2UR UR40, UPR, URZ, 0x4 ;  /* 0x000000043f287883 */ /* 0x000fce0008000000 */
[----:B------:R-:W-:Y:S01]  /*0c50*/  @UP2 ULDC UR12, c[0x0][0x10] ;  /* 0x00000400000c2ab9 */ /* 0x000fe20000000800 */
[----:B------:R-:W-:Y:S01]  /*0c60*/  @UP2 UMOV UR4, UR8 ;  /* 0x0000000800042c82 */ /* 0x000fe20008000000 */
[----:B------:R-:W-:Y:S01]  /*0c70*/  @UP2 UMOV UR5, URZ ;  /* 0x0000003f00052c82 */ /* 0x000fe20008000000 */
[----:B------:R-:W-:Y:S01]  /*0c80*/  @!UP2 ULDC UR16, c[0x0][0xc] ;  /* 0x000003000010aab9 */ /* 0x000fe20000000800 */
[----:B------:R-:W-:Y:S01]  /*0c90*/  @UP2 UIMAD.WIDE.U32 UR12, UR15, UR12, UR4 ;  /* 0x0000000c0f0c22a5 */ /* 0x000fe2000f8e0004 */
[----:B------:R-:W-:Y:S02]  /*0ca0*/  ULDC UR10, c[0x0][0xc] ;  /* 0x00000300000a7ab9 */ /* 0x000fe40000000800 */
[----:B------:R-:W-:Y:S01]  /*0cb0*/  @UP2 UMOV UR4, URZ ;  /* 0x0000003f00042c82 */ /* 0x000fe20008000000 */
[----:B------:R-:W-:Y:S01]  /*0cc0*/  UMOV UR5, URZ ;  /* 0x0000003f00057c82 */ /* 0x000fe20008000000 */
[----:B------:R-:W-:Y:S01]  /*0cd0*/  @UP2 UIADD3 UR18, UR13, UR4, URZ ;  /* 0x000000040d122290 */ /* 0x000fe2000fffe03f */
[----:B------:R-:W-:-:S02]  /*0ce0*/  ULDC UR11, c[0x0][0x10] ;  /* 0x00000400000b7ab9 */ /* 0x000fc40000000800 */
[----:B------:R-:W-:Y:S01]  /*0cf0*/  UMOV UR4, UR15 ;  /* 0x0000000f00047c82 */ /* 0x000fe20008000000 */
[----:B------:R-:W-:Y:S02]  /*0d00*/  UIMAD.WIDE.U32 UR10, UR10, UR11, URZ ;  /* 0x0000000b0a0a72a5 */ /* 0x000fe4000f8e003f */
[----:B------:R-:W-:Y:S01]  /*0d10*/  @!UP2 UIMAD.WIDE.U32 UR4, UR8, UR16, UR4 ;  /* 0x000000100804a2a5 */ /* 0x000fe2000f8e0004 */
[----:B------:R-:W-:Y:S02]  /*0d20*/  ULDC UR13, c[0x0][0x14] ;  /* 0x00000500000d7ab9 */ /* 0x000fe40000000800 */
[----:B------:R-:W-:Y:S02]  /*0d30*/  UIMAD.WIDE.U32 UR38, UR10, UR13, URZ ;  /* 0x0000000d0a2672a5 */ /* 0x000fe4000f8e003f */
[----:B------:R-:W-:Y:S02]  /*0d40*/  UIMAD UR41, UR11, UR13, URZ ;  /* 0x0000000d0b2972a4 */ /* 0x000fe4000f8e023f */
[----:B------:R-:W-:Y:S01]  /*0d50*/  @!UP2 UMOV UR12, UR4 ;  /* 0x00000004000cac82 */ /* 0x000fe20008000000 */
[----:B------:R-:W-:Y:S01]  /*0d60*/  @!UP2 UMOV UR18, UR5 ;  /* 0x000000050012ac82 */ /* 0x000fe20008000000 */
[----:B------:R-:W-:-:S02]  /*0d70*/  UIADD3 UR41, UR39, UR41, URZ ;  /* 0x0000002927297290 */ /* 0x000fc4000fffe03f */
[----:B------:R-:W-:-:S04]  /*0d80*/  UIADD3 UR4, UP1, UR12, UR38, URZ ;  /* 0x000000260c047290 */ /* 0x000fc8000ff3e03f */
[----:B------:R-:W-:Y:S02]  /*0d90*/  UIADD3.X UR5, UR18, UR41, URZ, UP1, !UPT ;  /* 0x0000002912057290 */ /* 0x000fe40008ffe43f */
[----:B------:R-:W-:Y:S02]  /*0da0*/  USEL UR4, UR4, UR12, !UP0 ;  /* 0x0000000c04047287 */ /* 0x000fe4000c000000 */
[----:B------:R-:W-:-:S04]  /*0db0*/  USEL UR5, UR5, UR18, !UP0 ;  /* 0x0000001205057287 */ /* 0x000fc8000c000000 */
[----:B0-----:R-:W-:Y:S01]  /*0dc0*/  ISETP.LE.U32.AND P0, PT, R4, UR4, PT ;  /* 0x0000000404007c0c */ /* 0x001fe2000bf03070 */
[----:B------:R-:W-:Y:S01]  /*0dd0*/  IMAD.U32 R16, RZ, RZ, UR4 ;  /* 0x00000004ff107e24 */ /* 0x000fe2000f8e00ff */
[----:B------:R-:W-:Y:S01]  /*0de0*/  PRMT R4, RZ, 0x7610, R4 ;  /* 0x00007610ff047816 */ /* 0x000fe20000000004 */
[----:B------:R-:W-:Y:S02]  /*0df0*/  IMAD.U32 R2, RZ, RZ, UR5 ;  /* 0x00000005ff027e24 */ /* 0x000fe4000f8e00ff */
[----:B------:R-:W-:-:S03]  /*0e00*/  IMAD.U32 R17, RZ, RZ, UR5 ;  /* 0x00000005ff117e24 */ /* 0x000fc6000f8e00ff */
[----:B------:R-:W-:Y:S01]  /*0e10*/  ISETP.GE.U32.AND.EX P0, PT, R2, R5, PT, P0 ;  /* 0x000000050200720c */ /* 0x000fe20003f06100 */
[----:B------:R-:W-:-:S12]  /*0e20*/  IMAD.MOV.U32 R2, RZ, RZ, -0x1 ;  /* 0xffffffffff027424 */ /* 0x000fd800078e00ff */
[----:B------:R-:W-:Y:S05]  /*0e30*/  @P0 BRA `(.L_x_11) ;  /* 0x0000000400500947 */ /* 0x000fea0003800000 */
[----:B------:R-:W-:Y:S01]  /*0e40*/  ULDC.64 UR18, c[0x0][0x628] ;  /* 0x00018a0000127ab9 */ /* 0x000fe20000000a00 */
[C---:B------:R-:W-:Y:S01]  /*0e50*/  R2UR UR20, R16.reuse ;  /* 0x00000000101472ca */ /* 0x040fe200000e0000 */
[----:B------:R-:W-:Y:S01]  /*0e60*/  ULDC UR16, c[0x0][0x630] ;  /* 0x00018c0000107ab9 */ /* 0x000fe20000000800 */
[----:B------:R-:W-:Y:S02]  /*0e70*/  ISETP.NE.U32.AND P0, PT, RZ, UR18, PT ;  /* 0x00000012ff007c0c */ /* 0x000fe4000bf05070 */
[----:B------:R-:W-:Y:S02]  /*0e80*/  R2UR UR4, R16 ;  /* 0x00000000100472ca */ /* 0x000fe400000e0000 */
[----:B------:R-:W-:Y:S02]  /*0e90*/  ISETP.NE.AND.EX P0, PT, RZ, UR19, PT, P0 ;  /* 0x00000013ff007c0c */ /* 0x000fe4000bf05300 */
[----:B------:R-:W-:-:S11]  /*0ea0*/  R2UR UR5, R17 ;  /* 0x00000000110572ca */ /* 0x000fd600000e0000 */
[----:B------:R-:W-:Y:S05]  /*0eb0*/  @!P0 BRA `(.L_x_12) ;  /* 0x0000000000308947 */ /* 0x000fea0003800000 */
[----:B------:R-:W-:Y:S01]  /*0ec0*/  R2UR UR4, R16 ;  /* 0x00000000100472ca */ /* 0x000fe200000e0000 */
[----:B------:R-:W-:Y:S01]  /*0ed0*/  ULDC UR12, c[0x0][0x634] ;  /* 0x00018d00000c7ab9 */ /* 0x000fe20000000800 */
[----:B------:R-:W-:-:S11]  /*0ee0*/  R2UR UR15, R17 ;  /* 0x00000000110f72ca */ /* 0x000fd600000e0000 */
[----:B------:R-:W-:-:S04]  /*0ef0*/  UIADD3 UR12, UP1, UR4, UR12, URZ ;  /* 0x0000000c040c7290 */ /* 0x000fc8000ff3e03f */
[----:B------:R-:W-:-:S04]  /*0f00*/  UIADD3.X UR15, URZ, UR15, URZ, UP1, !UPT ;  /* 0x0000000f3f0f7290 */ /* 0x000fc80008ffe43f */
[----:B------:R-:W-:-:S04]  /*0f10*/  UIMAD.WIDE.U32 UR4, UR15, UR18, URZ ;  /* 0x000000120f0472a5 */ /* 0x000fc8000f8e003f */
[----:B------:R-:W-:Y:S02]  /*0f20*/  UIMAD.WIDE.U32 UR10, UP1, UR12, UR19, UR4 ;  /* 0x000000130c0a72a5 */ /* 0x000fe4000f820004 */
[----:B------:R-:W-:Y:S02]  /*0f30*/  UIMAD.WIDE.U32 UR4, UR12, UR18, URZ ;  /* 0x000000120c0472a5 */ /* 0x000fe4000f8e003f */
[----:B------:R-:W-:Y:S02]  /*0f40*/  UIADD3.X UR13, URZ, URZ, URZ, UP1, !UPT ;  /* 0x0000003f3f0d7290 */ /* 0x000fe40008ffe43f */
[----:B------:R-:W-:Y:S01]  /*0f50*/  UIADD3 URZ, UP1, UR5, UR10, URZ ;  /* 0x0000000a053f7290 */ /* 0x000fe2000ff3e03f */
[----:B------:R-:W-:-:S03]  /*0f60*/  UMOV UR12, UR11 ;  /* 0x0000000b000c7c82 */ /* 0x000fc60008000000 */
[----:B------:R-:W-:-:S12]  /*0f70*/  UIMAD.WIDE.U32.X UR4, UR15, UR19, UR12, UP1 ;  /* 0x000000130f0472a5 */ /* 0x000fd800088e040c */
.L_x_12:
[----:B------:R-:W-:Y:S01]  /*0f80*/  USHF.R.U64 UR4, UR4, UR16, UR5 ;  /* 0x0000001004047299 */ /* 0x000fe20008001205 */
[----:B------:R-:W-:Y:S01]  /*0f90*/  R2UR UR11, R17 ;  /* 0x00000000110b72ca */ /* 0x000fe200000e0000 */
[----:B------:R-:W-:Y:S02]  /*0fa0*/  USHF.R.U32.HI UR5, URZ, UR16, UR5 ;  /* 0x000000103f057299 */ /* 0x000fe40008011605 */
[----:B------:R-:W-:Y:S01]  /*0fb0*/  UIADD3 UR12, UP1, URZ, -UR4, URZ ;  /* 0x800000043f0c7290 */ /* 0x000fe2000ff3e03f */
[----:B------:R-:W-:Y:S01]  /*0fc0*/  ULDC.64 UR18, c[0x0][0x620] ;  /* 0x0001880000127ab9 */ /* 0x000fe20000000a00 */
[----:B------:R-:W-:Y:S02]  /*0fd0*/  UISETP.NE.AND UP2, UPT, UR40, URZ, UPT ;  /* 0x0000003f2800728c */ /* 0x000fe4000bf45270 */
[----:B------:R-:W-:Y:S01]  /*0fe0*/  UIADD3.X UR5, URZ, ~UR5, URZ, UP1, !UPT ;  /* 0x800000053f057290 */ /* 0x000fe20008ffe43f */
[----:B------:R-:W-:Y:S01]  /*0ff0*/  UMOV UR10, UR20 ;  /* 0x00000014000a7c82 */ /* 0x000fe20008000000 */
[----:B------:R-:W-:-:S02]  /*1000*/  ULDC UR13, c[0x0][0x618] ;  /* 0x00018600000d7ab9 */ /* 0x000fc40000000800 */
[----:B------:R-:W-:Y:S02]  /*1010*/  UIMAD UR5, UR5, UR18, URZ ;  /* 0x00000012050572a4 */ /* 0x000fe4000f8e023f */
[----:B------:R-:W-:Y:S02]  /*1020*/  UIMAD.WIDE.U32 UR10, UR12, UR18, UR10 ;  /* 0x000000120c0a72a5 */ /* 0x000fe4000f8e000a */
[----:B------:R-:W-:Y:S02]  /*1030*/  UIMAD UR12, UR12, UR19, UR5 ;  /* 0x000000130c0c72a4 */ /* 0x000fe4000f8e0205 */
[----:B------:R-:W-:Y:S02]  /*1040*/  @UP2 UIMAD UR7, UR17, UR9, UR8 ;  /* 0x00000009110722a4 */ /* 0x000fe4000f8e0208 */
[----:B------:R-:W-:Y:S01]  /*1050*/  UIADD3 UR11, UR11, UR12, URZ ;  /* 0x0000000c0b0b7290 */ /* 0x000fe2000fffe03f */
[----:B------:R-:W-:Y:S01]  /*1060*/  ULDC.64 UR8, c[0x0][0x640] ;  /* 0x0001900000087ab9 */ /* 0x000fe20000000a00 */
[----:B------:R-:W-:-:S02]  /*1070*/  ULDC UR15, c[0x0][0x608] ;  /* 0x00018200000f7ab9 */ /* 0x000fc40000000800 */
[----:B------:R-:W-:Y:S01]  /*1080*/  USHF.R.U64 UR20, UR10, UR13, UR11 ;  /* 0x0000000d0a147299 */ /* 0x000fe2000800120b */
[----:B------:R-:W-:Y:S01]  /*1090*/  ISETP.NE.U32.AND P0, PT, RZ, UR8, PT ;  /* 0x00000008ff007c0c */ /* 0x000fe2000bf05070 */
[----:B------:R-:W-:Y:S01]  /*10a0*/  USHF.R.U32.HI UR11, URZ, UR13, UR11 ;  /* 0x0000000d3f0b7299 */ /* 0x000fe2000801160b */
[----:B------:R-:W-:Y:S02]  /*10b0*/  ULDC UR21, c[0x0][0x658] ;  /* 0x0001960000157ab9 */ /* 0x000fe40000000800 */
[----:B------:R-:W-:Y:S01]  /*10c0*/  ISETP.NE.AND.EX P0, PT, RZ, UR9, PT, P0 ;  /* 0x00000009ff007c0c */ /* 0x000fe2000bf05300 */
[----:B------:R-:W-:Y:S02]  /*10d0*/  USHF.R.U64 UR25, UR20, UR15, UR11 ;  /* 0x0000000f14197299 */ /* 0x000fe4000800120b */
[----:B------:R-:W-:Y:S01]  /*10e0*/  USHF.R.U32.HI UR11, URZ, UR15, UR11 ;  /* 0x0000000f3f0b7299 */ /* 0x000fe2000801160b */
[----:B------:R-:W-:Y:S01]  /*10f0*/  UMOV UR10, 0xffffffff ;  /* 0xffffffff000a7882 */ /* 0x000fe20000000000 */
[----:B------:R-:W-:Y:S01]  /*1100*/  ULDC UR5, c[0x0][0x600] ;  /* 0x0001800000057ab9 */ /* 0x000fe20000000800 */
[----:B------:R-:W-:-:S02]  /*1110*/  USHF.L.U32 UR10, UR10, UR21, URZ ;  /* 0x000000150a0a7299 */ /* 0x000fc4000800063f */
[----:B------:R-:W-:Y:S02]  /*1120*/  USHF.R.U64 UR26, UR25, UR21, UR11 ;  /* 0x00000015191a7299 */ /* 0x000fe4000800120b */
[----:B------:R-:W-:Y:S02]  /*1130*/  ULOP3.LUT UR15, URZ, UR10, URZ, 0x33, !UPT ;  /* 0x0000000a3f0f7292 */ /* 0x000fe4000f8e333f */
[----:B------:R-:W-:Y:S02]  /*1140*/  UIADD3 UR19, UR5, -0x1, URZ ;  /* 0xffffffff05137890 */ /* 0x000fe4000fffe03f */
[----:B------:R-:W-:Y:S01]  /*1150*/  USHF.R.U32.HI UR11, URZ, UR21, UR11 ;  /* 0x000000153f0b7299 */ /* 0x000fe2000801160b */
[----:B------:R-:W-:Y:S01]  /*1160*/  ULDC UR22, c[0x0][0x648] ;  /* 0x0001920000167ab9 */ /* 0x000fe20000000800 */
[----:B------:R-:W-:Y:S01]  /*1170*/  ULDC UR23, c[0x0][0x638] ;  /* 0x00018e0000177ab9 */ /* 0x000fe20000000800 */
[----:B------:R-:W-:Y:S01]  /*1180*/  UMOV UR24, 0x1 ;  /* 0x0000000100187882 */ /* 0x000fe20000000000 */
[----:B------:R-:W-:Y:S01]  /*1190*/  UMOV UR10, UR26 ;  /* 0x0000001a000a7c82 */ /* 0x000fe20008000000 */
[----:B------:R-:W-:Y:S07]  /*11a0*/  @!P0 BRA `(.L_x_13) ;  /* 0x0000000000308947 */ /* 0x000fee0003800000 */
[----:B------:R-:W-:Y:S02]  /*11b0*/  ULDC UR16, c[0x0][0x64c] ;  /* 0x0001930000107ab9 */ /* 0x000fe40000000800 */
        /* <DEDUP_REMOVED lines=8> */
[----:B------:R-:W-:-:S07]  /*1240*/  UIMAD.WIDE.U32.X UR8, UR18, UR9, UR16, UP1 ;  /* 0x00000009120872a5 */ /* 0x000fce00088e0410 */
[----:B------:R-:W-:Y:S01]  /*1250*/  UMOV UR10, UR8 ;  /* 0x00000008000a7c82 */ /* 0x000fe20008000000 */
[----:B------:R-:W-:-:S05]  /*1260*/  UMOV UR11, UR9 ;  /* 0x00000009000b7c82 */ /* 0x000fca0008000000 */
.L_x_13:
[----:B------:R-:W-:Y:S01]  /*1270*/  USHF.R.U64 UR9, UR10, UR22, UR11 ;  /* 0x000000160a097299 */ /* 0x000fe2000800120b */
[----:B------:R-:W-:Y:S01]  /*1280*/  IMAD.MOV.U32 R4, RZ, RZ, 0x1 ;  /* 0x00000001ff047424 */ /* 0x000fe200078e00ff */
[----:B------:R-:W-:Y:S01]  /*1290*/  USHF.L.U32 UR8, UR24, UR21, URZ ;  /* 0x0000001518087299 */ /* 0x000fe2000800063f */
[----:B------:R-:W-:Y:S01]  /*12a0*/  IMAD.U32 R19, RZ, RZ, UR4 ;  /* 0x00000004ff137e24 */ /* 0x000fe2000f8e00ff */
[----:B------:R-:W-:Y:S02]  /*12b0*/  ULOP3.LUT UR15, UR25, UR15, URZ, 0xc0, !UPT ;  /* 0x0000000f190f7292 */ /* 0x000fe4000f8ec03f */
[----:B------:R-:W-:Y:S02]  /*12c0*/  UIADD3 UR10, -UR9, URZ, URZ ;  /* 0x0000003f090a7290 */ /* 0x000fe4000fffe13f */
[----:B------:R-:W-:Y:S02]  /*12d0*/  UIMAD UR15, UR8, UR9, UR15 ;  /* 0x00000009080f72a4 */ /* 0x000fe4000f8e020f */
[----:B------:R-:W-:-:S02]  /*12e0*/  ULOP3.LUT UR19, UR20, UR19, URZ, 0xc0, !UPT ;  /* 0x0000001314137292 */ /* 0x000fc4000f8ec03f */
[----:B------:R-:W-:Y:S01]  /*12f0*/  UIMAD UR8, UR10, UR23, UR26 ;  /* 0x000000170a0872a4 */ /* 0x000fe2000f8e021a */
[----:B------:R-:W-:Y:S01]  /*1300*/  ULDC UR9, c[0x0][0x610] ;  /* 0x0001840000097ab9 */ /* 0x000fe20000000800 */
[----:B------:R-:W-:Y:S02]  /*1310*/  UISETP.NE.AND UP1, UPT, UR40, URZ, UPT ;  /* 0x0000003f2800728c */ /* 0x000fe4000bf25270 */
[----:B------:R-:W-:Y:S02]  /*1320*/  UIMAD UR7, UR15, UR9, UR7 ;  /* 0x000000090f0772a4 */ /* 0x000fe4000f8e0207 */
[----:B------:R-:W-:-:S04]  /*1330*/  UIMAD UR8, UR8, UR5, UR19 ;  /* 0x00000005080872a4 */ /* 0x000fc8000f8e0213 */
[----:B------:R-:W-:Y:S02]  /*1340*/  USEL UR5, UR8, UR7, !UP1 ;  /* 0x0000000708057287 */ /* 0x000fe4000c800000 */
[----:B------:R-:W-:-:S04]  /*1350*/  USEL UR7, UR7, UR8, !UP1 ;  /* 0x0000000807077287 */ /* 0x000fc8000c800000 */
[----:B------:R-:W-:Y:S02]  /*1360*/  IMAD.U32 R2, RZ, RZ, UR5 ;  /* 0x00000005ff027e24 */ /* 0x000fe4000f8e00ff */
[----:B------:R-:W-:-:S07]  /*1370*/  IMAD.U32 R18, RZ, RZ, UR7 ;  /* 0x00000007ff127e24 */ /* 0x000fce000f8e00ff */
.L_x_11:
[----:B------:R-:W-:Y:S05]  /*1380*/  @!P1 BRA `(.L_x_14) ;  /* 0x00000000000c9947 */ /* 0x000fea0003800000 */
[----:B------:R-:W-:Y:S01]  /*1390*/  UCGABAR_WAIT ;  /* 0x0000000000007dc7 */ /* 0x000fe20008000000 */
[----:B------:R-:W-:Y:S01]  /*13a0*/  CCTL.IVALL ;  /* 0x00000000ff00798f */ /* 0x000fe20002000000 */
[----:B------:R-:W-:Y:S05]  /*13b0*/  BRA `(.L_x_15) ;  /* 0x0000000000047947 */ /* 0x000fea0003800000 */
.L_x_14:
[----:B------:R-:W-:Y:S06]  /*13c0*/  BAR.SYNC.DEFER_BLOCKING 0x0 ;  /* 0x0000000000007b1d */ /* 0x000fec0000010000 */
.L_x_15:
[----:B------:R-:W-:Y:S02]  /*13d0*/  ULDC UR4, c[0x0][0x28c] ;  /* 0x0000a30000047ab9 */ /* 0x000fe40000000800 */
[----:B------:R-:W-:-:S04]  /*13e0*/  UIADD3 UR4, UR4, 0x3f, URZ ;  /* 0x0000003f04047890 */ /* 0x000fc8000fffe03f */
[----:B------:R-:W-:-:S04]  /*13f0*/  USHF.R.S32.HI UR5, URZ, 0x1f, UR4 ;  /* 0x0000001f3f057899 */ /* 0x000fc80008011404 */
[----:B------:R-:W-:-:S04]  /*1400*/  ULEA.HI UR5, UR5, UR4, URZ, 0x6 ;  /* 0x0000000405057291 */ /* 0x000fc8000f8f303f */
[----:B------:R-:W-:Y:S01]  /*1410*/  USHF.R.S32.HI UR37, URZ, 0x6, UR5 ;  /* 0x000000063f257899 */ /* 0x000fe20008011405 */
[----:B------:R-:W-:Y:S11]  /*1420*/  @!P2 BRA `(.L_x_16) ;  /* 0x0000007c00e0a947 */ /* 0x000ff60003800000 */
[----:B------:R-:W-:-:S06]  /*1430*/  UISETP.GT.U32.AND UP1, UPT, UR14, 0x1, UPT ;  /* 0x000000010e00788c */ /* 0x000fcc000bf24070 */
[----:B------:R-:W-:-:S13]  /*1440*/  PLOP3.LUT P0, PT, PT, PT, UP1, 0x80, 0x0 ;  /* 0x000000000000781c */ /* 0x000fda0003f0f018 */
[----:B------:R-:W-:Y:S05]  /*1450*/  @P0 EXIT ;  /* 0x000000000000094d */ /* 0x000fea0003800000 */
.L_x_17:
[----:B------:R-:W-:-:S08]  /*1460*/  NOP ;  /* 0x0000000000007918 */ /* 0x000fd00000000000 */
[----:B------:R-:W0:Y:S02]  /*1470*/  USETMAXREG.TRY_ALLOC.CTAPOOL UP1, 0xe8 ;  /* 0x000000e8000079c8 */ /* 0x000e240008020600 */
[----:B0-----:R-:W-:-:S13]  /*1480*/  PLOP3.LUT P0, PT, PT, PT, UP1, 0x80, 0x0 ;  /* 0x000000000000781c */ /* 0x001fda0003f0f018 */
[----:B------:R-:W-:Y:S05]  /*1490*/  @!P0 BRA `(.L_x_17) ;  /* 0xfffffffc00f08947 */ /* 0x000fea000383ffff */
[----:B------:R-:W-:-:S13]  /*14a0*/  LOP3.LUT P0, RZ, R4, 0xff, RZ, 0xc0, !PT ;  /* 0x000000ff04ff7812 */ /* 0x000fda000780c0ff */
[----:B------:R-:W-:Y:S05]  /*14b0*/  @!P0 EXIT ;  /* 0x000000000000894d */ /* 0x000fea0003800000 */
[----:B------:R-:W0:Y:S01]  /*14c0*/  S2UR UR5, SR_CgaCtaId ;  /* 0x00000000000579c3 */ /* 0x000e220000008800 */
[----:B------:R-:W-:Y:S01]  /*14d0*/  VIADD R7, R7, 0xffffffff ;  /* 0xffffffff07077836 */ /* 0x000fe20000000000 */
[CC--:B------:R-:W-:Y:S01]  /*14e0*/  LEA.HI R0, R6.reuse, R3.reuse, RZ, 0x2 ;  /* 0x0000000306007211 */ /* 0x0c0fe200078f10ff */
[----:B------:R-:W-:Y:S01]  /*14f0*/  UMOV UR43, 0x400 ;  /* 0x00000400002b7882 */ /* 0x000fe20000000000 */
[----:B------:R-:W-:Y:S01]  /*1500*/  LEA.HI R6, R6, R3, RZ, 0x5 ;  /* 0x0000000306067211 */ /* 0x000fe200078f28ff */
[----:B------:R-:W-:Y:S01]  /*1510*/  USHF.R.U32.HI UR4, URZ, 0x1, UR37 ;  /* 0x000000013f047899 */ /* 0x000fe20008011625 */
[----:B------:R-:W-:Y:S01]  /*1520*/  R2UR UR45, R7 ;  /* 0x00000000072d72ca */ /* 0x000fe200000e0000 */
[----:B------:R-:W-:Y:S01]  /*1530*/  ULOP3.LUT UR44, UR37, 0x1, URZ, 0xc0, !UPT ;  /* 0x00000001252c7892 */ /* 0x000fe2000f8ec03f */
[--C-:B------:R-:W-:Y:S01]  /*1540*/  SHF.R.S32.HI R154, RZ, 0x2, R0.reuse ;  /* 0x00000002ff9a7819 */ /* 0x100fe20000011400 */
[----:B------:R-:W-:Y:S01]  /*1550*/  UISETP.LT.AND UP1, UPT, UR37, 0x1, UPT ;  /* 0x000000012500788c */ /* 0x000fe2000bf21270 */
[----:B------:R-:W-:Y:S01]  /*1560*/  SHF.R.S32.HI R5, RZ, 0x1f, R0 ;  /* 0x0000001fff057819 */ /* 0x000fe20000011400 */
[----:B------:R-:W-:Y:S01]  /*1570*/  ULOP3.LUT UR4, UR4, 0x1, URZ, 0xc0, !UPT ;  /* 0x0000000104047892 */ /* 0x000fe2000f8ec03f */
[----:B------:R-:W-:Y:S01]  /*1580*/  LOP3.LUT R156, R0, 0xfffffffc, RZ, 0xc0, !PT ;  /* 0xfffffffc009c7812 */ /* 0x000fe200078ec0ff */
[----:B------:R-:W-:Y:S01]  /*1590*/  ULDC UR6, c[0x0][0x284] ;  /* 0x0000a10000067ab9 */ /* 0x000fe20000000800 */
[----:B------:R-:W-:Y:S01]  /*15a0*/  LEA.HI R5, R5, R154, RZ, 0x3 ;  /* 0x0000009a05057211 */ /* 0x000fe200078f18ff */
[----:B------:R-:W-:Y:S01]  /*15b0*/  USEL UR44, UR44, URZ, !UP0 ;  /* 0x0000003f2c2c7287 */ /* 0x000fe2000c000000 */
[----:B------:R-:W-:Y:S01]  /*15c0*/  ISETP.NE.AND P0, PT, R7, RZ, PT ;  /* 0x000000ff0700720c */ /* 0x000fe20003f05270 */
[----:B------:R-:W-:Y:S01]  /*15d0*/  USEL UR47, UR37, 0x1, UP1 ;  /* 0x00000001252f7887 */ /* 0x000fe20008800000 */
[----:B------:R-:W-:Y:S01]  /*15e0*/  LOP3.LUT R5, R5, 0xfffffff8, RZ, 0xc0, !PT ;  /* 0xfffffff805057812 */ /* 0x000fe200078ec0ff */
[----:B------:R-:W-:Y:S01]  /*15f0*/  USHF.L.U32 UR45, UR45, 0x3, URZ ;  /* 0x000000032d2d7899 */ /* 0x000fe2000800063f */
[----:B------:R-:W-:Y:S01]  /*1600*/  IMAD.IADD R156, R3, 0x1, -R156 ;  /* 0x00000001039c7824 */ /* 0x000fe200078e0a9c */
[----:B------:R-:W-:Y:S01]  /*1610*/  UISETP.EQ.U32.AND UP0, UPT, UR4, 0x1, !UP0 ;  /* 0x000000010400788c */ /* 0x000fe2000c702070 */
[----:B------:R-:W-:Y:S01]  /*1620*/  SEL R170, RZ, 0x1, P0 ;  /* 0x00000001ffaa7807 */ /* 0x000fe20000000000 */
[----:B------:R-:W-:Y:S01]  /*1630*/  IMAD.IADD R154, R154, 0x1, -R5 ;  /* 0x000000019a9a7824 */ /* 0x000fe200078e0a05 */
[----:B0-----:R-:W-:Y:S01]  /*1640*/  ULEA UR43, UR5, UR43, 0x18 ;  /* 0x0000002b052b7291 */ /* 0x001fe2000f8ec03f */
[----:B------:R-:W-:Y:S01]  /*1650*/  SHF.R.S32.HI R5, RZ, 0x5, R6 ;  /* 0x00000005ff057819 */ /* 0x000fe20000011406 */
[----:B------:R-:W-:Y:S01]  /*1660*/  IMAD.U32 R158, RZ, RZ, UR45 ;  /* 0x0000002dff9e7e24 */ /* 0x000fe2000f8e00ff */
[----:B------:R-:W-:Y:S01]  /*1670*/  ULOP3.LUT UR36, UR42, 0x1, URZ, 0xfc, !UPT ;  /* 0x000000012a247892 */ /* 0x000fe2000f8efc3f */
[--C-:B------:R-:W-:Y:S01]  /*1680*/  SHF.R.S32.HI R155, RZ, 0x1f, R154.reuse ;  /* 0x0000001fff9b7819 */ /* 0x100fe2000001149a */
[----:B------:R-:W-:Y:S01]  /*1690*/  UIADD3 UR46, UR43, 0x30, URZ ;  /* 0x000000302b2e7890 */ /* 0x000fe2000fffe03f */
[C-C-:B------:R-:W-:Y:S01]  /*16a0*/  IMAD R161, R5.reuse, -0x10, -R154.reuse ;  /* 0xfffffff005a17824 */ /* 0x140fe200078e0a9a */
[C---:B------:R-:W-:Y:S01]  /*16b0*/  LOP3.LUT R160, R158.reuse, 0x8, RZ, 0xc0, !PT ;  /* 0x000000089ea07812 */ /* 0x040fe200078ec0ff */
[----:B------:R-:W-:Y:S01]  /*16c0*/  UIADD3 UR47, -UR47, UR37, URZ ;  /* 0x000000252f2f7290 */ /* 0x000fe2000fffe13f */
[----:B------:R-:W-:Y:S01]  /*16d0*/  IMAD.WIDE R154, R5, 0x10, R154 ;  /* 0x00000010059a7825 */ /* 0x000fe200078e029a */
[----:B------:R-:W-:Y:S01]  /*16e0*/  LOP3.LUT R158, R158, 0x8, RZ, 0xc, !PT ;  /* 0x000000089e9e7812 */ /* 0x000fe200078e0cff */
[----:B------:R-:W-:Y:S01]  /*16f0*/  USEL UR48, URZ, 0x1, !UP0 ;  /* 0x000000013f307887 */ /* 0x000fe2000c000000 */
[----:B------:R-:W-:Y:S01]  /*1700*/  LOP3.LUT R160, R160, 0x18, RZ, 0x3c, !PT ;  /* 0x00000018a0a07812 */ /* 0x000fe200078e3cff */
[----:B------:R-:W-:-:S02]  /*1710*/  IMAD.U32 R157, RZ, RZ, UR46 ;  /* 0x0000002eff9d7e24 */ /* 0x000fc4000f8e00ff */
[----:B------:R-:W-:Y:S02]  /*1720*/  VIADD R161, R161, UR6 ;  /* 0x00000006a1a17c36 */ /* 0x000fe40008000000 */
[----:B------:R-:W-:-:S07]  /*1730*/  VIADD R159, R157, UR45 ;  /* 0x0000002d9d9f7c36 */ /* 0x000fce0008000000 */
.L_x_293:
[----:B------:R-:W-:Y:S01]  /*1740*/  SHF.L.U32 R0, R170, 0x1f, RZ ;  /* 0x0000001faa007819 */ /* 0x000fe200000006ff */
[----:B------:R-:W-:Y:S02]  /*1750*/  ULDC UR4, c[0x0][0x28c] ;  /* 0x0000a30000047ab9 */ /* 0x000fe40000000800 */
[----:B------:R-:W-:Y:S01]  /*1760*/  ISETP.LT.AND P1, PT, RZ, UR4, PT ;  /* 0x00000004ff007c0c */ /* 0x000fe2000bf21270 */
[----:B------:R-:W0:Y:S02]  /*1770*/  SYNCS.PHASECHK.TRANS64.TRYWAIT P0, [R157+UR45], R0 ;  /* 0x000000009d0075a7 */ /* 0x000e24000800016d */
[----:B0-234-:R-:W-:Y:S10]  /*1780*/  @!P0 BRA `(.L_x_18) ;  /* 0x0000008c00408947 */ /* 0x01dff40003800000 */
.L_x_313:
[----:B------:R-:W-:Y:S05]  /*1790*/  @P1 BRA `(.L_x_19) ;  /* 0x0000000000401947 */ /* 0x000fea0003800000 */
[----:B0-----:R-:W-:Y:S01]  /*17a0*/  MOV R0, 0x0 ;  /* 0x0000000000007802 */ /* 0x001fe20000000f00 */
[----:B------:R-:W-:Y:S01]  /*17b0*/  ULDC.64 UR4, c[0x4][0x68] ;  /* 0x01001a0000047ab9 */ /* 0x000fe20000000a00 */
[----:B------:R-:W-:Y:S01]  /*17c0*/  ULDC.64 UR6, c[0x4][0x8] ;  /* 0x0100020000067ab9 */ /* 0x000fe20000000a00 */
[----:B------:R-:W-:Y:S01]  /*17d0*/  IMAD.U32 R4, RZ, RZ, UR4 ;  /* 0x00000004ff047e24 */ /* 0x000fe2000f8e00ff */
[----:B------:R0:W1:Y:S01]  /*17e0*/  LDC.64 R14, c[0x4][R0] ;  /* 0x01000000000e7b82 */ /* 0x0000620000000a00 */
[----:B------:R-:W-:Y:S01]  /*17f0*/  IMAD.U32 R5, RZ, RZ, UR5 ;  /* 0x00000005ff057e24 */ /* 0x000fe2000f8e00ff */
[----:B------:R-:W-:Y:S01]  /*1800*/  ULDC.64 UR4, c[0x4][0x70] ;  /* 0x01001c0000047ab9 */ /* 0x000fe20000000a00 */
[----:B------:R-:W-:Y:S02]  /*1810*/  IMAD.U32 R10, RZ, RZ, UR6 ;  /* 0x00000006ff0a7e24 */ /* 0x000fe4000f8e00ff */
[----:B------:R-:W-:Y:S02]  /*1820*/  IMAD.U32 R6, RZ, RZ, UR4 ;  /* 0x00000004ff067e24 */ /* 0x000fe4000f8e00ff */
[----:B------:R-:W-:-:S02]  /*1830*/  IMAD.U32 R7, RZ, RZ, UR5 ;  /* 0x00000005ff077e24 */ /* 0x000fc4000f8e00ff */
[----:B------:R-:W-:Y:S02]  /*1840*/  IMAD.U32 R11, RZ, RZ, UR7 ;  /* 0x00000007ff0b7e24 */ /* 0x000fe4000f8e00ff */
[----:B------:R-:W-:Y:S02]  /*1850*/  IMAD.MOV.U32 R8, RZ, RZ, 0x1e1 ;  /* 0x000001e1ff087424 */ /* 0x000fe400078e00ff */
[----:B------:R-:W-:Y:S02]  /*1860*/  IMAD.MOV.U32 R12, RZ, RZ, 0x1 ;  /* 0x00000001ff0c7424 */ /* 0x000fe400078e00ff */
[----:B0-----:R-:W-:-:S07]  /*1870*/  IMAD.MOV.U32 R13, RZ, RZ, RZ ;  /* 0x000000ffff0d7224 */ /* 0x001fce00078e00ff */
[----:B------:R-:W-:-:S07]  /*1880*/  LEPC R20, `(.L_x_19) ;  /* 0x000000001014794e */ /* 0x000fce0000000000 */
[----:B-1---5:R-:W-:Y:S05]  /*1890*/  CALL.ABS.NOINC R14 ;  /* 0x000000000e007343 */ /* 0x022fea0003c00000 */
.L_x_19:
[----:B0-----:R-:W-:-:S05]  /*18a0*/  IMAD.U32 R0, RZ, RZ, UR36 ;  /* 0x00000024ff007e24 */ /* 0x001fca000f8e00ff */
[----:B------:R-:W-:-:S13]  /*18b0*/  ISETP.NE.AND P0, PT, R0, 0x3, PT ;  /* 0x000000030000780c */ /* 0x000fda0003f05270 */
[----:B------:R-:W-:Y:S05]  /*18c0*/  @!P0 BRA `(.L_x_20) ;  /* 0x0000000000048947 */ /* 0x000fea0003800000 */
[----:B------:R-:W-:Y:S01]  /*18d0*/  BPT.TRAP 0x1 ;  /* 0x000000040000795c */ /* 0x000fe20000300000 */
.L_x_20:
[----:B------:R-:W-:Y:S02]  /*18e0*/  IMAD.U32 R3, RZ, RZ, UR44 ;  /* 0x0000002cff037e24 */ /* 0x000fe4000f8e00ff */
[----:B------:R-:W-:-:S03]  /*18f0*/  IMAD.U32 R0, RZ, RZ, UR48 ;  /* 0x00000030ff007e24 */ /* 0x000fc6000f8e00ff */
[----:B------:R-:W-:Y:S02]  /*1900*/  LEA R3, R3, UR43, 0x3 ;  /* 0x0000002b03037c11 */ /* 0x000fe4000f8e18ff */
[----:B------:R-:W-:-:S04]  /*1910*/  SHF.L.U32 R0, R0, 0x1f, RZ ;  /* 0x0000001f00007819 */ /* 0x000fc800000006ff */
[----:B------:R0:W1:Y:S01]  /*1920*/  SYNCS.PHASECHK.TRANS64.TRYWAIT P1, [R3+URZ], R0 ;  /* 0x00000000030075a7 */ /* 0x000062000802017f */
[----:B------:R-:W-:Y:S05]  /*1930*/  @!P0 BRA `(.L_x_21) ;  /* 0x0000000000048947 */ /* 0x000fea0003800000 */
[----:B------:R-:W-:Y:S01]  /*1940*/  BPT.TRAP 0x1 ;  /* 0x000000040000795c */ /* 0x000fe20000300000 */
.L_x_21:
[----:B------:R-:W-:-:S05]  /*1950*/  IMAD.U32 R4, RZ, RZ, UR47 ;  /* 0x0000002fff047e24 */ /* 0x000fca000f8e00ff */
[----:B------:R-:W-:Y:S01]  /*1960*/  ISETP.GE.AND P2, PT, R4, 0x1, PT ;  /* 0x000000010400780c */ /* 0x000fe20003f46270 */
[----:B-1----:R-:W-:-:S12]  /*1970*/  @P1 BRA `(.L_x_22) ;  /* 0x0000000000081947 */ /* 0x002fd80003800000 */
[----:B------:R-:W1:Y:S02]  /*1980*/  SYNCS.PHASECHK.TRANS64.TRYWAIT P1, [R3+URZ], R0 ;  /* 0x00000000030075a7 */ /* 0x000e64000802017f */
[----:B-1----:R-:W-:Y:S05]  /*1990*/  @!P1 BRA `(.L_x_23) ;  /* 0x0000008800d09947 */ /* 0x002fea0003800000 */
.L_x_22:
[----:B------:R-:W-:Y:S05]  /*19a0*/  WARPSYNC.ALL ;  /* 0x0000000000007948 */ /* 0x000fea0003800000 */
[----:B------:R-:W-:Y:S01]  /*19b0*/  UIADD3 UR4, UR43, 0x100, URZ ;  /* 0x000001002b047890 */ /* 0x000fe2000fffe03f */
[----:B------:R-:W-:Y:S01]  /*19c0*/  WARPGROUP.ARRIVE ;  /* 0x00000000000079c5 */ /* 0x000fe20000000000 */
[----:B------:R-:W-:Y:S02]  /*19d0*/  UIADD3 UR5, UR43, 0x8100, URZ ;  /* 0x000081002b057890 */ /* 0x000fe4000fffe03f */
[----:B------:R-:W-:Y:S02]  /*19e0*/  USHF.R.U32.HI UR4, URZ, 0x4, UR4 ;  /* 0x000000043f047899 */ /* 0x000fe40008011604 */
[----:B------:R-:W-:-:S02]  /*19f0*/  USHF.R.U32.HI UR5, URZ, 0x4, UR5 ;  /* 0x000000043f057899 */ /* 0x000fc40008011605 */
[----:B------:R-:W-:Y:S02]  /*1a00*/  ULOP3.LUT UR4, UR4, 0x3fff, URZ, 0xc0, !UPT ;  /* 0x00003fff04047892 */ /* 0x000fe4000f8ec03f */
[----:B------:R-:W-:Y:S02]  /*1a10*/  ULOP3.LUT UR5, UR5, 0x3fff, URZ, 0xc0, !UPT ;  /* 0x00003fff05057892 */ /* 0x000fe4000f8ec03f */
[----:B------:R-:W-:Y:S02]  /*1a20*/  ULOP3.LUT UR4, UR4, 0x10000, URZ, 0xfc, !UPT ;  /* 0x0001000004047892 */ /* 0x000fe4000f8efc3f */
[----:B------:R-:W-:Y:S02]  /*1a30*/  ULOP3.LUT UR5, UR5, 0x10000, URZ, 0xfc, !UPT ;  /* 0x0001000005057892 */ /* 0x000fe4000f8efc3f */
[----:B------:R-:W-:Y:S02]  /*1a40*/  ULEA UR7, UR44, UR4, 0xa ;  /* 0x000000042c077291 */ /* 0x000fe4000f8e503f */
[----:B------:R-:W-:Y:S01]  /*1a50*/  ULEA UR6, UR44, UR5, 0xc ;  /* 0x000000052c067291 */ /* 0x000fe2000f8e603f */
[----:B------:R-:W-:Y:S01]  /*1a60*/  UMOV UR9, 0x40000040 ;  /* 0x4000004000097882 */ /* 0x000fe20000000000 */
[----:B------:R-:W-:-:S03]  /*1a70*/  UMOV UR11, 0x40000040 ;  /* 0x40000040000b7882 */ /* 0x000fc60000000000 */
[----:B------:R-:W-:Y:S02]  /*1a80*/  UMOV UR8, UR7 ;  /* 0x0000000700087c82 */ /* 0x000fe40008000000 */
[----:B------:R-:W-:Y:S02]  /*1a90*/  UMOV UR10, UR6 ;  /* 0x00000006000a7c82 */ /* 0x000fe40008000000 */
[----:B------:R-:W-:Y:S01]  /*1aa0*/  HGMMA.64x256x8.F32.TF32 R24, gdesc[UR8], RZ, !UPT, gsb0 ;  /* 0x07e00000081879f0 */ /* 0x000fe2000c0028ff */
[----:B------:R-:W-:Y:S02]  /*1ab0*/  UIADD3 UR8, UR7, 0x2, URZ ;  /* 0x0000000207087890 */ /* 0x000fe4000fffe03f */
[----:B------:R-:W-:Y:S01]  /*1ac0*/  UIADD3 UR10, UR6, 0x2, URZ ;  /* 0x00000002060a7890 */ /* 0x000fe2000fffe03f */
[----:B------:R-:W-:Y:S01]  /*1ad0*/  UMOV UR9, 0x40000040 ;  /* 0x4000004000097882 */ /* 0x000fe20000000000 */
[----:B------:R-:W-:Y:S01]  /*1ae0*/  UMOV UR11, 0x40000040 ;  /* 0x40000040000b7882 */ /* 0x000fe20000000000 */
[----:B------:R-:W-:-:S02]  /*1af0*/  WARPGROUP.DEPBAR.LE gsb0, 0x0 ;  /* 0x00008000000079c5 */ /* 0x000fc40000010000 */
[----:B------:R-:W-:-:S15]  /*1b00*/  WARPGROUP.ARRIVE ;  /* 0x00000000000079c5 */ /* 0x000fde0000000000 */
[----:B------:R-:W-:-:S05]  /*1b10*/  NOP ;  /* 0x0000000000007918 */ /* 0x000fca0000000000 */
[----:B------:R-:W-:Y:S01]  /*1b20*/  HGMMA.64x256x8.F32.TF32 R24, gdesc[UR8], R24, gsb0 ;  /* 0x07e00000081879f0 */ /* 0x000fe20008002818 */
[----:B------:R-:W-:Y:S02]  /*1b30*/  UIADD3 UR8, UR7, 0x4, URZ ;  /* 0x0000000407087890 */ /* 0x000fe4000fffe03f */
[----:B------:R-:W-:Y:S01]  /*1b40*/  UIADD3 UR10, UR6, 0x4, URZ ;  /* 0x00000004060a7890 */ /* 0x000fe2000fffe03f */
[----:B------:R-:W-:Y:S01]  /*1b50*/  UMOV UR9, 0x40000040 ;  /* 0x4000004000097882 */ /* 0x000fe20000000000 */
[----:B------:R-:W-:Y:S01]  /*1b60*/  UMOV UR11, 0x40000040 ;  /* 0x40000040000b7882 */ /* 0x000fe20000000000 */
[----:B------:R-:W-:Y:S02]  /*1b70*/  WARPGROUP.DEPBAR.LE gsb0, 0x0 ;  /* 0x00008000000079c5 */ /* 0x000fe40000010000 */
        /* <DEDUP_REMOVED lines=42> */
[----:B------:R-:W-:Y:S03]  /*1e20*/  HGMMA.64x256x8.F32.TF32 R24, gdesc[UR8], R24, gsb0 ;  /* 0x07e00000081879f0 */ /* 0x000fe60008002818 */
[----:B------:R-:W-:Y:S02]  /*1e30*/  WARPGROUP.DEPBAR.LE gsb0, 0x0 ;  /* 0x00008000000079c5 */ /* 0x000fe40000010000 */
[----:B------:R-:W-:Y:S05]  /*1e40*/  @!P2 BRA `(.L_x_24) ;  /* 0x0000000400a4a947 */ /* 0x000fea0003800000 */
[----:B------:R-:W-:Y:S01]  /*1e50*/  UIADD3 UR6, UR44, 0x1, URZ ;  /* 0x000000012c067890 */ /* 0x000fe2000fffe03f */
[----:B01----:R-:W-:Y:S02]  /*1e60*/  IMAD.U32 R0, RZ, RZ, UR47 ;  /* 0x0000002fff007e24 */ /* 0x003fe4000f8e00ff */
[----:B------:R-:W-:Y:S01]  /*1e70*/  IMAD.U32 R3, RZ, RZ, UR44 ;  /* 0x0000002cff037e24 */ /* 0x000fe2000f8e00ff */
[----:B------:R-:W-:-:S04]  /*1e80*/  UISETP.NE.AND UP0, UPT, UR6, 0x2, UPT ;  /* 0x000000020600788c */ /* 0x000fc8000bf05270 */
[----:B------:R-:W-:Y:S02]  /*1e90*/  USEL UR7, URZ, 0x1, UP0 ;  /* 0x000000013f077887 */ /* 0x000fe40008000000 */
[----:B------:R-:W-:Y:S02]  /*1ea0*/  USEL UR6, UR6, URZ, UP0 ;  /* 0x0000003f06067287 */ /* 0x000fe40008000000 */
[----:B------:R-:W-:-:S06]  /*1eb0*/  ULOP3.LUT UR7, UR48, UR7, URZ, 0x3c, !UPT ;  /* 0x0000000730077292 */ /* 0x000fcc000f8e3c3f */
[----:B------:R-:W-:-:S07]  /*1ec0*/  IMAD.U32 R6, RZ, RZ, UR7 ;  /* 0x00000007ff067e24 */ /* 0x000fce000f8e00ff */
.L_x_31:
[----:B------:R-:W-:Y:S05]  /*1ed0*/  @!P0 BRA `(.L_x_25) ;  /* 0x0000000000048947 */ /* 0x000fea0003800000 */
[----:B------:R-:W-:Y:S01]  /*1ee0*/  BPT.TRAP 0x1 ;  /* 0x000000040000795c */ /* 0x000fe20000300000 */
.L_x_25:
[----:B------:R-:W-:Y:S01]  /*1ef0*/  ULEA UR7, UR6, UR43, 0x3 ;  /* 0x0000002b06077291 */ /* 0x000fe2000f8e183f */
[----:B------:R-:W-:-:S08]  /*1f00*/  SHF.L.U32 R4, R6, 0x1f, RZ ;  /* 0x0000001f06047819 */ /* 0x000fd000000006ff */
[----:B------:R0:W1:Y:S01]  /*1f10*/  SYNCS.PHASECHK.TRANS64.TRYWAIT P1, [UR7], R4 ;  /* 0x00000004ff0075a7 */ /* 0x0000620008020147 */
[----:B------:R-:W-:Y:S05]  /*1f20*/  @!P0 BRA `(.L_x_26) ;  /* 0x0000000000048947 */ /* 0x000fea0003800000 */
[----:B------:R-:W-:Y:S01]  /*1f30*/  BPT.TRAP 0x1 ;  /* 0x000000040000795c */ /* 0x000fe20000300000 */
.L_x_26:
[----:B-1----:R-:W-:Y:S05]  /*1f40*/  @P1 BRA `(.L_x_27) ;  /* 0x0000000000081947 */ /* 0x002fea0003800000 */
[----:B------:R-:W1:Y:S02]  /*1f50*/  SYNCS.PHASECHK.TRANS64.TRYWAIT P1, [UR7], R4 ;  /* 0x00000004ff0075a7 */ /* 0x000e640008020147 */
[----:B-1----:R-:W-:Y:S05]  /*1f60*/  @!P1 BRA `(.L_x_28) ;  /* 0x0000008400709947 */ /* 0x002fea0003800000 */
.L_x_27:
[----:B------:R-:W-:Y:S01]  /*1f70*/  ULEA UR12, UR6, UR4, 0xa ;  /* 0x00000004060c7291 */ /* 0x000fe2000f8e503f */
[----:B------:R-:W-:Y:S01]  /*1f80*/  WARPGROUP.ARRIVE ;  /* 0x00000000000079c5 */ /* 0x000fe20000000000 */
[----:B------:R-:W-:Y:S01]  /*1f90*/  ULEA UR7, UR6, UR5, 0xc ;  /* 0x0000000506077291 */ /* 0x000fe2000f8e603f */
[----:B------:R-:W-:Y:S01]  /*1fa0*/  UMOV UR9, 0x40000040 ;  /* 0x4000004000097882 */ /* 0x000fe20000000000 */
[----:B------:R-:W-:-:S03]  /*1fb0*/  UMOV UR11, 0x40000040 ;  /* 0x40000040000b7882 */ /* 0x000fc60000000000 */
[----:B------:R-:W-:Y:S02]  /*1fc0*/  UMOV UR8, UR12 ;  /* 0x0000000c00087c82 */ /* 0x000fe40008000000 */
[----:B------:R-:W-:Y:S02]  /*1fd0*/  UMOV UR10, UR7 ;  /* 0x00000007000a7c82 */ /* 0x000fe40008000000 */
[----:B------:R-:W-:Y:S01]  /*1fe0*/  HGMMA.64x256x8.F32.TF32 R24, gdesc[UR8], R24, gsb0 ;  /* 0x07e00000081879f0 */ /* 0x000fe20008002818 */
        /* <DEDUP_REMOVED lines=58> */
[----:B------:R-:W-:Y:S01]  /*2390*/  BPT.TRAP 0x1 ;  /* 0x000000040000795c */ /* 0x000fe20000300000 */
.L_x_29:
[----:B------:R-:W-:Y:S01]  /*23a0*/  ISETP.NE.AND P1, PT, R152, RZ, PT ;  /* 0x000000ff9800720c */ /* 0x000fe20003f25270 */
[----:B------:R-:W-:-:S12]  /*23b0*/  UISETP.GT.U32.AND UP0, UPT, UR42, 0x1, UPT ;  /* 0x000000012a00788c */ /* 0x000fd8000bf04070 */
[----:B01----:R-:W-:-:S05]  /*23c0*/  @P1 LEA R4, R3, UR43, 0x3 ;  /* 0x0000002b03041c11 */ /* 0x003fca000f8e18ff */
[----:B------:R-:W-:-:S05]  /*23d0*/  @P1 VIADD R4, R4, 0x10 ;  /* 0x0000001004041836 */ /* 0x000fca0000000000 */
[----:B------:R-:W-:-:S04]  /*23e0*/  @P1 PRMT R4, R153, 0x654, R4 ;  /* 0x0000065499041816 */ /* 0x000fc80000000004 */
[----:B------:R0:W-:Y:S01]  /*23f0*/  @P1 SYNCS.ARRIVE.TRANS64.RED.A1T0 RZ, [R4+URZ], RZ ;  /* 0x000000ff04ff19a7 */ /* 0x0001e2000810043f */
[----:B------:R-:W-:-:S13]  /*2400*/  PLOP3.LUT P1, PT, PT, PT, UP0, 0x80, 0x0 ;  /* 0x000000000000781c */ /* 0x000fda0003f2f008 */
[----:B0-----:R-:W-:Y:S05]  /*2410*/  @P1 BRA `(.L_x_30) ;  /* 0x0000000000041947 */ /* 0x001fea0003800000 */
[----:B------:R-:W-:Y:S01]  /*2420*/  BPT.TRAP 0x1 ;  /* 0x000000040000795c */ /* 0x000fe20000300000 */
.L_x_30:
[----:B------:R-:W-:Y:S01]  /*2430*/  UIADD3 UR6, UR6, 0x1, URZ ;  /* 0x0000000106067890 */ /* 0x000fe2000fffe03f */
[C---:B------:R-:W-:Y:S01]  /*2440*/  ISETP.GT.AND P2, PT, R0.reuse, 0x1, PT ;  /* 0x000000010000780c */ /* 0x040fe20003f44270 */
[----:B------:R-:W-:Y:S02]  /*2450*/  VIADD R3, R3, 0x1 ;  /* 0x0000000103037836 */ /* 0x000fe40000000000 */
[----:B------:R-:W-:Y:S01]  /*2460*/  UISETP.NE.AND UP0, UPT, UR6, 0x2, UPT ;  /* 0x000000020600788c */ /* 0x000fe2000bf05270 */
[----:B------:R-:W-:Y:S02]  /*2470*/  VIADD R0, R0, 0xffffffff ;  /* 0xffffffff00007836 */ /* 0x000fe40000000000 */
[C---:B------:R-:W-:Y:S01]  /*2480*/  ISETP.NE.AND P1, PT, R3.reuse, 0x2, PT ;  /* 0x000000020300780c */ /* 0x040fe20003f25270 */
[----:B------:R-:W-:Y:S02]  /*2490*/  USEL UR7, URZ, 0x1, UP0 ;  /* 0x000000013f077887 */ /* 0x000fe40008000000 */
[----:B------:R-:W-:Y:S01]  /*24a0*/  USEL UR6, UR6, URZ, UP0 ;  /* 0x0000003f06067287 */ /* 0x000fe20008000000 */
[----:B------:R-:W-:-:S03]  /*24b0*/  SEL R3, R3, RZ, P1 ;  /* 0x000000ff03037207 */ /* 0x000fc60000800000 */
[----:B------:R-:W-:Y:S01]  /*24c0*/  LOP3.LUT R6, R6, UR7, RZ, 0x3c, !PT ;  /* 0x0000000706067c12 */ /* 0x000fe2000f8e3cff */
[----:B------:R-:W-:Y:S07]  /*24d0*/  @P2 BRA `(.L_x_31) ;  /* 0xfffffff8007c2947 */ /* 0x000fee000383ffff */
.L_x_24:
[----:B------:R-:W-:Y:S01]  /*24e0*/  ULDC UR4, c[0x0][0x28c] ;  /* 0x0000a30000047ab9 */ /* 0x000fe20000000800 */
[----:B------:R2:W-:Y:S01]  /*24f0*/  SYNCS.ARRIVE.TRANS64.A1T0 RZ, [R158+UR46], RZ ;  /* 0x000000ff9eff79a7 */ /* 0x0005e2000810002e */
[----:B------:R-:W-:-:S06]  /*2500*/  UISETP.GE.AND UP0, UPT, UR4, 0x1, UPT ;  /* 0x000000010400788c */ /* 0x000fcc000bf06270 */
[----:B------:R-:W-:-:S13]  /*2510*/  PLOP3.LUT P1, PT, PT, PT, UP0, 0x80, 0x0 ;  /* 0x000000000000781c */ /* 0x000fda0003f2f008 */
[----:B--2---:R-:W-:Y:S05]  /*2520*/  @!P1 BRA `(.L_x_32) ;  /* 0x0000000000409947 */ /* 0x004fea0003800000 */
[----:B------:R-:W-:Y:S05]  /*2530*/  @!P0 BRA `(.L_x_33) ;  /* 0x0000000000048947 */ /* 0x000fea0003800000 */
[----:B------:R-:W-:Y:S01]  /*2540*/  BPT.TRAP 0x1 ;  /* 0x000000040000795c */ /* 0x000fe20000300000 */
.L_x_33:
[----:B------:R-:W-:Y:S01]  /*2550*/  ISETP.NE.AND P0, PT, R152, RZ, PT ;  /* 0x000000ff9800720c */ /* 0x000fe20003f05270 */
[----:B01----:R-:W-:-:S12]  /*2560*/  IMAD.U32 R3, RZ, RZ, UR43 ;  /* 0x0000002bff037e24 */ /* 0x003fd8000f8e00ff */
[----:B------:R-:W-:-:S05]  /*2570*/  VOTEU.ANY UP0, P0 ;  /* 0x00000000003f7886 */ /* 0x000fca0000000100 */
[----:B------:R-:W-:Y:S02]  /*2580*/  @UP0 UIADD3 UR5, UR47, UR44, URZ ;  /* 0x0000002c2f050290 */ /* 0x000fe4000fffe03f */
[----:B------:R-:W-:-:S04]  /*2590*/  UISETP.GT.U32.AND UP0, UPT, UR42, 0x1, UPT ;  /* 0x000000012a00788c */ /* 0x000fc8000bf04070 */
[----:B------:R-:W-:-:S04]  /*25a0*/  IMAD.U32 R0, RZ, RZ, UR5 ;  /* 0x00000005ff007e24 */ /* 0x000fc8000f8e00ff */
[----:B------:R-:W-:-:S05]  /*25b0*/  @P0 IMAD.SHL.U32 R0, R0, 0x8, RZ ;  /* 0x0000000800000824 */ /* 0x000fca00078e00ff */
[----:B------:R-:W-:-:S04]  /*25c0*/  @P0 LOP3.LUT R0, R0, 0x8, RZ, 0xc0, !PT ;  /* 0x0000000800000812 */ /* 0x000fc800078ec0ff */
[----:B------:R-:W-:-:S04]  /*25d0*/  @P0 IADD3 R0, R3, 0x10, R0 ;  /* 0x0000001003000810 */ /* 0x000fc80007ffe000 */
[----:B------:R-:W-:-:S04]  /*25e0*/  @P0 PRMT R0, R153, 0x654, R0 ;  /* 0x0000065499000816 */ /* 0x000fc80000000000 */
[----:B------:R2:W-:Y:S01]  /*25f0*/  @P0 SYNCS.ARRIVE.TRANS64.RED.A1T0 RZ, [R0+URZ], RZ ;  /* 0x000000ff00ff09a7 */ /* 0x0005e2000810043f */
[----:B------:R-:W-:-:S13]  /*2600*/  PLOP3.LUT P0, PT, PT, PT, UP0, 0x80, 0x0 ;  /* 0x000000000000781c */ /* 0x000fda0003f0f008 */
[----:B--2---:R-:W-:Y:S05]  /*2610*/  @P0 BRA `(.L_x_32) ;  /* 0x0000000000040947 */ /* 0x004fea0003800000 */
[----:B------:R-:W-:Y:S01]  /*2620*/  BPT.TRAP 0x1 ;  /* 0x000000040000795c */ /* 0x000fe20000300000 */
.L_x_32:
[----:B01----:R-:W-:Y:S01]  /*2630*/  SHF.L.U32 R0, R170, 0x1f, RZ ;  /* 0x0000001faa007819 */ /* 0x003fe200000006ff */
[----:B------:R-:W-:Y:S01]  /*2640*/  ULEA UR6, UR37, UR44, 0x1 ;  /* 0x0000002c25067291 */ /* 0x000fe2000f8e083f */
[----:B------:R-:W0:Y:S01]  /*2650*/  LDC R7, c[0x0][0x288] ;  /* 0x0000a200ff077b82 */ /* 0x000e220000000800 */
[----:B------:R-:W-:Y:S01]  /*2660*/  UIADD3 UR4, UR4, 0x7e, URZ ;  /* 0x0000007e04047890 */ /* 0x000fe2000fffe03f */
[----:B------:R-:W-:Y:S01]  /*2670*/  IMAD.SHL.U32 R12, R156, 0x2, RZ ;  /* 0x000000029c0c7824 */ /* 0x000fe200078e00ff */
[----:B------:R-:W-:Y:S02]  /*2680*/  USHF.R.U32.HI UR5, URZ, 0x1, UR6 ;  /* 0x000000013f057899 */ /* 0x000fe40008011606 */
[----:B------:R-:W-:Y:S02]  /*2690*/  UISETP.GT.U32.AND UP0, UPT, UR6, 0x1, UPT ;  /* 0x000000010600788c */ /* 0x000fe4000bf04070 */
[----:B------:R-:W-:Y:S01]  /*26a0*/  ULOP3.LUT UR5, UR5, 0x1, URZ, 0xc0, !UPT ;  /* 0x0000000105057892 */ /* 0x000fe2000f8ec03f */
[----:B------:R-:W1:Y:S01]  /*26b0*/  SYNCS.PHASECHK.TRANS64.TRYWAIT P0, [R157+UR45+0x10], R0 ;  /* 0x000010009d0075a7 */ /* 0x000e62000800016d */
[----:B------:R-:W-:Y:S01]  /*26c0*/  UISETP.LT.U32.AND UP0, UPT, UR4, 0x7f, UP0 ;  /* 0x0000007f0400788c */ /* 0x000fe20008701070 */
[----:B------:R-:W-:Y:S01]  /*26d0*/  SHF.R.S32.HI R13, RZ, 0x1f, R12 ;  /* 0x0000001fff0d7819 */ /* 0x000fe2000001140c */
[----:B------:R-:W-:-:S02]  /*26e0*/  UISETP.NE.U32.AND UP1, UPT, UR5, 0x1, UPT ;  /* 0x000000010500788c */ /* 0x000fc4000bf25070 */
[----:B------:R-:W-:Y:S02]  /*26f0*/  USEL UR5, URZ, 0x1, !UP0 ;  /* 0x000000013f057887 */ /* 0x000fe4000c000000 */
[----:B------:R-:W-:-:S04]  /*2700*/  UISETP.GT.U32.AND UP1, UPT, UR4, 0x7e, !UP1 ;  /* 0x0000007e0400788c */ /* 0x000fc8000cf24070 */
[----:B------:R-:W-:-:S04]  /*2710*/  USEL UR4, URZ, 0x1, !UP1 ;  /* 0x000000013f047887 */ /* 0x000fc8000c800000 */
[----:B------:R-:W-:Y:S01]  /*2720*/  ULOP3.LUT UR48, UR4, UR48, UR5, 0x96, !UPT ;  /* 0x0000003004307292 */ /* 0x000fe2000f8e9605 */
[----:B01----:R-:W-:Y:S11]  /*2730*/  @!P0 BRA `(.L_x_34) ;  /* 0x0000007c00948947 */ /* 0x003ff60003800000 */
.L_x_314:
[----:B------:R-:W-:Y:S01]  /*2740*/  IMAD.SHL.U32 R6, R18, 0x40, RZ ;  /* 0x0000004012067824 */ /* 0x000fe200078e00ff */
[----:B------:R-:W-:Y:S01]  /*2750*/  ULDC UR6, c[0x0][0x284] ;  /* 0x0000a10000067ab9 */ /* 0x000fe20000000800 */
[----:B------:R-:W-:Y:S01]  /*2760*/  IMAD.SHL.U32 R14, R2, 0x100, RZ ;  /* 0x00000100020e7824 */ /* 0x000fe200078e00ff */
[----:B------:R-:W-:Y:S01]  /*2770*/  SHF.R.S32.HI R163, RZ, 0x1f, R19 ;  /* 0x0000001fffa37819 */ /* 0x000fe20000011413 */
[----:B------:R-:W-:Y:S01]  /*2780*/  ULDC.64 UR4, c[0x0][0x5d0] ;  /* 0x0001740000047ab9 */ /* 0x000fe20000000a00 */
[----:B------:R-:W-:Y:S01]  /*2790*/  ISETP.GE.AND P0, PT, R6, UR6, PT ;  /* 0x0000000606007c0c */ /* 0x000fe2000bf06270 */
[----:B------:R-:W-:Y:S01]  /*27a0*/  IMAD.WIDE.U32 R2, R19, UR4, R12 ;  /* 0x0000000413027c25 */ /* 0x000fe2000f8e000c */
[----:B------:R-:W-:Y:S01]  /*27b0*/  SHF.R.S32.HI R15, RZ, 0x1f, R14 ;  /* 0x0000001fff0f7819 */ /* 0x000fe2000001140e */
[----:B------:R-:W-:Y:S01]  /*27c0*/  ULOP3.LUT UR44, UR44, 0x1, URZ, 0xc0, !UPT ;  /* 0x000000012c2c7892 */ /* 0x000fe2000f8ec03f */
[C---:B------:R-:W-:Y:S01]  /*27d0*/  ISETP.GE.OR P0, PT, R14.reuse, R7, P0 ;  /* 0x000000070e00720c */ /* 0x040fe20000706670 */
[----:B0-----:R-:W-:Y:S01]  /*27e0*/  IMAD R0, R163, UR4, RZ ;  /* 0x00000004a3007c24 */ /* 0x001fe2000f8e02ff */
[----:B------:R-:W-:-:S03]  /*27f0*/  IADD3 R4, P1, R14, R2, RZ ;  /* 0x000000020e047210 */ /* 0x000fc60007f3e0ff */
[----:B------:R-:W-:-:S05]  /*2800*/  IMAD R5, R19, UR5, R0 ;  /* 0x0000000513057c24 */ /* 0x000fca000f8e0200 */
[----:B------:R-:W-:-:S03]  /*2810*/  IADD3.X R5, R15, R3, R5, P1, !PT ;  /* 0x000000030f057210 */ /* 0x000fc60000ffe405 */
[----:B------:R-:W-:Y:S05]  /*2820*/  @P0 BRA `(.L_x_35) ;  /* 0x00000064000c0947 */ /* 0x000fea0003800000 */
[----:B------:R-:W0:Y:S01]  /*2830*/  LDC.64 R10, c[0x0][0x5c8] ;  /* 0x00017200ff0a7b82 */ /* 0x000e220000000a00 */
[----:B-----5:R-:W-:Y:S01]  /*2840*/  FSETP.NEU.AND P0, PT, R22, RZ, PT ;  /* 0x000000ff1600720b */ /* 0x020fe20003f0d000 */
[----:B------:R-:W-:Y:S01]  /*2850*/  IMAD R3, R156, -0x2, R7 ;  /* 0xfffffffe9c037824 */ /* 0x000fe200078e0207 */
[----:B------:R-:W-:Y:S01]  /*2860*/  BSSY B0, `(.L_x_35) ;  /* 0x000063f000007945 */ /* 0x000fe20003800000 */
[----:B------:R-:W-:-:S04]  /*2870*/  IMAD.WIDE R172, R18, 0x40, R154 ;  /* 0x0000004012ac7825 */ /* 0x000fc800078e029a */
[----:B------:R-:W-:Y:S02]  /*2880*/  IMAD.IADD R0, R3, 0x1, -R14 ;  /* 0x0000000103007824 */ /* 0x000fe400078e0a0e */
[----:B------:R-:W-:-:S03]  /*2890*/  IMAD.IADD R2, R161, 0x1, -R6 ;  /* 0x00000001a1027824 */ /* 0x000fc600078e0a06 */
[----:B------:R-:W-:-:S04]  /*28a0*/  ISETP.GT.AND P1, PT, R0, RZ, PT ;  /* 0x000000ff0000720c */ /* 0x000fc80003f24270 */
[----:B------:R-:W-:Y:S01]  /*28b0*/  ISETP.GT.AND P3, PT, R2, RZ, P1 ;  /* 0x000000ff0200720c */ /* 0x000fe20000f64270 */
[-C--:B0-----:R-:W-:Y:S02]  /*28c0*/  IMAD R3, R173, R10.reuse, RZ ;  /* 0x0000000aad037224 */ /* 0x081fe400078e02ff */
[----:B------:R-:W-:-:S04]  /*28d0*/  IMAD.WIDE.U32 R174, R172, R10, R4 ;  /* 0x0000000aacae7225 */ /* 0x000fc800078e0004 */
[----:B------:R-:W-:-:S04]  /*28e0*/  IMAD R3, R172, R11, R3 ;  /* 0x0000000bac037224 */ /* 0x000fc800078e0203 */
[----:B------:R-:W-:Y:S01]  /*28f0*/  IMAD.IADD R179, R175, 0x1, R3 ;  /* 0x00000001afb37824 */ /* 0x000fe200078e0203 */
[----:B------:R-:W-:Y:S06]  /*2900*/  @!P0 BRA `(.L_x_36) ;  /* 0x0000004400988947 */ /* 0x000fec0003800000 */
[----:B------:R-:W0:Y:S01]  /*2910*/  LDC.64 R20, c[0x0][0x5b8] ;  /* 0x00016e00ff147b82 */ /* 0x000e220000000a00 */
[----:B------:R-:W-:-:S07]  /*2920*/  ULDC.64 UR4, c[0x0][0x5c0] ;  /* 0x0001700000047ab9 */ /* 0x000fce0000000a00 */
[----:B------:R-:W1:Y:S08]  /*2930*/  LDC.64 R176, c[0x0][0x5b0] ;  /* 0x00016c00ffb07b82 */ /* 0x000e700000000a00 */
[----:B------:R-:W2:Y:S01]  /*2940*/  LDC.64 R8, c[0x0][0x5a8] ;  /* 0x00016a00ff087b82 */ /* 0x000ea20000000a00 */
[-C--:B0-----:R-:W-:Y:S02]  /*2950*/  IMAD R6, R163, R20.reuse, RZ ;  /* 0x00000014a3067224 */ /* 0x081fe400078e02ff */
[----:B------:R-:W-:-:S04]  /*2960*/  IMAD.WIDE.U32 R4, R19, R20, R12 ;  /* 0x0000001413047225 */ /* 0x000fc800078e000c */
[----:B------:R-:W-:Y:S01]  /*2970*/  IMAD R171, R19, R21, R6 ;  /* 0x0000001513ab7224 */ /* 0x000fe200078e0206 */
[----:B------:R-:W-:Y:S01]  /*2980*/  IADD3 R162, P0, R14, R4, RZ ;  /* 0x000000040ea27210 */ /* 0x000fe20007f1e0ff */
[----:B-1----:R-:W-:-:S03]  /*2990*/  IMAD R3, R173, R176, RZ ;  /* 0x000000b0ad037224 */ /* 0x002fc600078e02ff */
[----:B------:R-:W-:Y:S01]  /*29a0*/  IADD3.X R163, R15, R5, R171, P0, !PT ;  /* 0x000000050fa37210 */ /* 0x000fe200007fe4ab */
[C---:B------:R-:W-:Y:S02]  /*29b0*/  IMAD R173, R172.reuse, R177, R3 ;  /* 0x000000b1acad7224 */ /* 0x040fe400078e0203 */
[----:B------:R-:W-:-:S04]  /*29c0*/  IMAD.WIDE.U32 R4, R172, R176, R162 ;  /* 0x000000b0ac047225 */ /* 0x000fc800078e00a2 */
[----:B------:R-:W-:Y:S01]  /*29d0*/  IMAD.IADD R3, R5, 0x1, R173 ;  /* 0x0000000105037824 */ /* 0x000fe200078e02ad */
[----:B--2---:R-:W-:-:S04]  /*29e0*/  LEA R164, P0, R4, R8, 0x2 ;  /* 0x0000000804a47211 */ /* 0x004fc800078010ff */
[----:B------:R-:W-:-:S05]  /*29f0*/  LEA.HI.X R165, R4, R9, R3, 0x2, P0 ;  /* 0x0000000904a57211 */ /* 0x000fca00000f1403 */
[----:B------:R0:W2:Y:S01]  /*2a00*/  @P3 LDG.E.LTC128B R3, desc[UR50][R164.64] ;  /* 0x00000032a4033981 */ /* 0x0000a2000c1e1920 */
[----:B------:R-:W-:Y:S01]  /*2a10*/  IMAD.WIDE.U32 R4, R172, R176, R14 ;  /* 0x000000b0ac047225 */ /* 0x000fe200078e000e */
[----:B------:R-:W-:Y:S01]  /*2a20*/  SHF.L.U64.HI R169, R176, 0x3, R177 ;  /* 0x00000003b0a97819 */ /* 0x000fe200000102b1 */
[----:B------:R-:W-:Y:S01]  /*2a30*/  BSSY B1, `(.L_x_37) ;  /* 0x0000017000017945 */ /* 0x000fe20003800000 */
[----:B------:R-:W-:Y:S01]  /*2a40*/  ISETP.GT.AND P1, PT, R2, 0x8, P1 ;  /* 0x000000080200780c */ /* 0x000fe20000f24270 */
[----:B------:R-:W-:Y:S01]  /*2a50*/  IMAD.SHL.U32 R168, R176, 0x8, RZ ;  /* 0x00000008b0a87824 */ /* 0x000fe200078e00ff */
[----:B------:R-:W-:-:S03]  /*2a60*/  IADD3 R166, P0, R12, R4, RZ ;  /* 0x000000040ca67210 */ /* 0x000fc60007f1e0ff */
[----:B------:R-:W-:Y:S01]  /*2a70*/  IMAD.WIDE.U32 R168, R172, R176, R168 ;  /* 0x000000b0aca87225 */ /* 0x000fe200078e00a8 */
[----:B------:R-:W-:Y:S02]  /*2a80*/  IADD3.X R167, R13, R173, R5, P0, !PT ;  /* 0x000000ad0da77210 */ /* 0x000fe400007fe405 */
[C---:B------:R-:W-:Y:S01]  /*2a90*/  LEA R4, P0, R174.reuse, UR4, 0x2 ;  /* 0x00000004ae047c11 */ /* 0x040fe2000f8010ff */
[----:B------:R-:W-:Y:S02]  /*2aa0*/  IMAD.IADD R173, R173, 0x1, R169 ;  /* 0x00000001adad7824 */ /* 0x000fe400078e02a9 */
[----:B------:R-:W-:Y:S01]  /*2ab0*/  IMAD.WIDE.U32 R166, R19, R20, R166 ;  /* 0x0000001413a67225 */ /* 0x000fe200078e00a6 */
[----:B------:R-:W-:Y:S02]  /*2ac0*/  LEA.HI.X R5, R174, UR5, R179, 0x2, P0 ;  /* 0x00000005ae057c11 */ /* 0x000fe400080f14b3 */
[----:B------:R-:W-:Y:S01]  /*2ad0*/  ISETP.GT.AND P0, PT, R0, 0x1, PT ;  /* 0x000000010000780c */ /* 0x000fe20003f04270 */
[----:B------:R-:W-:Y:S01]  /*2ae0*/  IMAD.IADD R7, R171, 0x1, R167 ;  /* 0x00000001ab077824 */ /* 0x000fe200078e02a7 */
[----:B------:R-:W-:-:S02]  /*2af0*/  LEA R6, P2, R166, R8, 0x2 ;  /* 0x00000008a6067211 */ /* 0x000fc400078410ff */
[----:B------:R-:W-:Y:S02]  /*2b00*/  ISETP.GT.AND P5, PT, R2, RZ, P0 ;  /* 0x000000ff0200720c */ /* 0x000fe400007a4270 */
[----:B------:R-:W-:Y:S02]  /*2b10*/  LEA.HI.X R7, R166, R9, R7, 0x2, P2 ;  /* 0x00000009a6077211 */ /* 0x000fe400010f1407 */
[----:B0-----:R-:W-:-:S04]  /*2b20*/  IADD3 R164, P2, R162, R168, RZ ;  /* 0x000000a8a2a47210 */ /* 0x001fc80007f5e0ff */
[----:B------:R-:W-:Y:S01]  /*2b30*/  LEA R162, P4, R164, R8, 0x2 ;  /* 0x00000008a4a27211 */ /* 0x000fe200078810ff */
[----:B--2---:R-:W-:-:S04]  /*2b40*/  FMUL R21, R3, R22 ;  /* 0x0000001603157220 */ /* 0x004fc80000400000 */
[----:B------:R-:W-:Y:S01]  /*2b50*/  FFMA R165, R24, R23, R21 ;  /* 0x0000001718a57223 */ /* 0x000fe20000000015 */
[----:B------:R-:W-:-:S04]  /*2b60*/  IMAD.X R21, R173, 0x1, R163, P2 ;  /* 0x00000001ad157824 */ /* 0x000fc800010e06a3 */
[----:B------:R0:W-:Y:S01]  /*2b70*/  @P3 STG.E desc[UR50][R4.64], R165 ;  /* 0x000000a504003986 */ /* 0x0001e2000c101932 */
[----:B------:R-:W-:Y:S05]  /*2b80*/  @!P5 BRA `(.L_x_38) ;  /* 0x000000000004d947 */ /* 0x000fea0003800000 */
[----:B------:R1:W5:Y:S02]  /*2b90*/  LDG.E.LTC128B R3, desc[UR50][R6.64+0x4] ;  /* 0x0000043206037981 */ /* 0x000364000c1e1920 */
.L_x_38:
[----:B------:R-:W-:Y:S05]  /*2ba0*/  BSYNC B1 ;  /* 0x0000000000017941 */ /* 0x000fea0003800000 */
.L_x_37:
[----:B-----5:R-:W-:Y:S01]  /*2bb0*/  FMUL R18, R3, R22 ;  /* 0x0000001603127220 */ /* 0x020fe20000400000 */
[----:B------:R-:W-:-:S03]  /*2bc0*/  LEA.HI.X R163, R164, R9, R21, 0x2, P4 ;  /* 0x00000009a4a37211 */ /* 0x000fc600020f1415 */
[----:B0-----:R-:W-:Y:S01]  /*2bd0*/  FFMA R165, R25, R23, R18 ;  /* 0x0000001719a57223 */ /* 0x001fe20000000012 */
[----:B------:R-:W-:-:S04]  /*2be0*/  IMAD.MOV.U32 R25, RZ, RZ, R3 ;  /* 0x000000ffff197224 */ /* 0x000fc800078e0003 */
[----:B------:R0:W-:Y:S04]  /*2bf0*/  @P5 STG.E desc[UR50][R4.64+0x4], R165 ;  /* 0x000004a504005986 */ /* 0x0001e8000c101932 */
[----:B------:R-:W2:Y:S01]  /*2c00*/  @P1 LDG.E.LTC128B R25, desc[UR50][R162.64] ;  /* 0x00000032a2191981 */ /* 0x000ea2000c1e1920 */
[----:B------:R-:W-:Y:S01]  /*2c10*/  IADD3 R12, P2, P3, R12, R168, R14 ;  /* 0x000000a80c0c7210 */ /* 0x000fe20007b5e00e */
[----:B------:R-:W-:Y:S01]  /*2c20*/  BSSY B1, `(.L_x_39) ;  /* 0x0000010000017945 */ /* 0x000fe20003800000 */
[C---:B------:R-:W-:Y:S02]  /*2c30*/  SHF.L.U64.HI R11, R10.reuse, 0x5, R11 ;  /* 0x000000050a0b7819 */ /* 0x040fe4000001020b */
[----:B------:R-:W-:Y:S02]  /*2c40*/  IADD3.X R13, R13, R173, R15, P2, P3 ;  /* 0x000000ad0d0d7210 */ /* 0x000fe400017e640f */
[----:B------:R-:W-:-:S02]  /*2c50*/  LEA R10, P3, R10, R4, 0x5 ;  /* 0x000000040a0a7211 */ /* 0x000fc400078628ff */
[----:B------:R-:W-:Y:S01]  /*2c60*/  ISETP.GT.AND P0, PT, R2, 0x8, P0 ;  /* 0x000000080200780c */ /* 0x000fe20000704270 */
[----:B------:R-:W-:Y:S01]  /*2c70*/  IMAD.WIDE.U32 R20, R19, R20, R12 ;  /* 0x0000001413147225 */ /* 0x000fe200078e000c */
[----:B------:R-:W-:-:S03]  /*2c80*/  ISETP.GT.AND P2, PT, R0, 0x8, PT ;  /* 0x000000080000780c */ /* 0x000fc60003f44270 */
[----:B------:R-:W-:Y:S01]  /*2c90*/  IMAD.X R11, R11, 0x1, R5, P3 ;  /* 0x000000010b0b7824 */ /* 0x000fe200018e0605 */
[----:B------:R-:W-:Y:S01]  /*2ca0*/  LEA R8, P4, R20, R8, 0x2 ;  /* 0x0000000814087211 */ /* 0x000fe200078810ff */
[----:B------:R-:W-:-:S05]  /*2cb0*/  IMAD.IADD R12, R171, 0x1, R21 ;  /* 0x00000001ab0c7824 */ /* 0x000fca00078e0215 */
[----:B------:R-:W-:Y:S01]  /*2cc0*/  LEA.HI.X R9, R20, R9, R12, 0x2, P4 ;  /* 0x0000000914097211 */ /* 0x000fe200020f140c */
[----:B--2---:R-:W-:-:S04]  /*2cd0*/  FMUL R3, R25, R22 ;  /* 0x0000001619037220 */ /* 0x004fc80000400000 */
[----:B------:R-:W-:-:S05]  /*2ce0*/  FFMA R3, R26, R23, R3 ;  /* 0x000000171a037223 */ /* 0x000fca0000000003 */
[----:B------:R0:W-:Y:S01]  /*2cf0*/  @P1 STG.E desc[UR50][R10.64], R3 ;  /* 0x000000030a001986 */ /* 0x0001e2000c101932 */
[----:B------:R-:W-:Y:S05]  /*2d00*/  @!P0 BRA `(.L_x_40) ;  /* 0x0000000000048947 */ /* 0x000fea0003800000 */
[----:B------:R2:W5:Y:S02]  /*2d10*/  LDG.E.LTC128B R25, desc[UR50][R8.64+0x4] ;  /* 0x0000043208197981 */ /* 0x000564000c1e1920 */
.L_x_40:
[----:B------:R-:W-:Y:S05]  /*2d20*/  BSYNC B1 ;  /* 0x0000000000017941 */ /* 0x000fea0003800000 */
.L_x_39:
[----:B-----5:R-:W-:Y:S01]  /*2d30*/  FMUL R12, R25, R22 ;  /* 0x00000016190c7220 */ /* 0x020fe20000400000 */
[----:B------:R-:W-:Y:S01]  /*2d40*/  ISETP.GT.AND P3, PT, R2, RZ, P2 ;  /* 0x000000ff0200720c */ /* 0x000fe20001764270 */
[----:B------:R-:W-:Y:S01]  /*2d50*/  BSSY B1, `(.L_x_41) ;  /* 0x0000006000017945 */ /* 0x000fe20003800000 */
[----:B------:R-:W-:Y:S01]  /*2d60*/  ISETP.GT.AND P1, PT, R0, 0x9, PT ;  /* 0x000000090000780c */ /* 0x000fe20003f24270 */
[----:B------:R-:W-:-:S05]  /*2d70*/  FFMA R27, R27, R23, R12 ;  /* 0x000000171b1b7223 */ /* 0x000fca000000000c */
[----:B------:R3:W-:Y:S05]  /*2d80*/  @P0 STG.E desc[UR50][R10.64+0x4], R27 ;  /* 0x0000041b0a000986 */ /* 0x0007ea000c101932 */
[----:B------:R-:W-:Y:S05]  /*2d90*/  @!P3 BRA `(.L_x_42) ;  /* 0x000000000004b947 */ /* 0x000fea0003800000 */
[----:B------:R4:W5:Y:S02]  /*2da0*/  LDG.E.LTC128B R25, desc[UR50][R6.64+0x20] ;  /* 0x0000203206197981 */ /* 0x000964000c1e1920 */
.L_x_42:
[----:B------:R-:W-:Y:S05]  /*2db0*/  BSYNC B1 ;  /* 0x0000000000017941 */ /* 0x000fea0003800000 */
.L_x_41:
[----:B0----5:R-:W-:Y:S01]  /*2dc0*/  FMUL R3, R25, R22 ;  /* 0x0000001619037220 */ /* 0x021fe20000400000 */
[----:B------:R-:W-:Y:S01]  /*2dd0*/  ISETP.GT.AND P0, PT, R2, RZ, P1 ;  /* 0x000000ff0200720c */ /* 0x000fe20000f04270 */
[----:B------:R-:W-:Y:S02]  /*2de0*/  BSSY B1, `(.L_x_43) ;  /* 0x0000005000017945 */ /* 0x000fe40003800000 */
[----:B------:R-:W-:-:S05]  /*2df0*/  FFMA R3, R28, R23, R3 ;  /* 0x000000171c037223 */ /* 0x000fca0000000003 */
[----:B------:R0:W-:Y:S05]  /*2e00*/  @P3 STG.E desc[UR50][R4.64+0x20], R3 ;  /* 0x0000200304003986 */ /* 0x0001ea000c101932 */
[----:B------:R-:W-:Y:S05]  /*2e10*/  @!P0 BRA `(.L_x_44) ;  /* 0x0000000000048947 */ /* 0x000fea0003800000 */
[----:B------:R0:W5:Y:S02]  /*2e20*/  LDG.E.LTC128B R25, desc[UR50][R6.64+0x24] ;  /* 0x0000243206197981 */ /* 0x000164000c1e1920 */
.L_x_44:
[----:B------:R-:W-:Y:S05]  /*2e30*/  BSYNC B1 ;  /* 0x0000000000017941 */ /* 0x000fea0003800000 */
.L_x_43:
[----:B-----5:R-:W-:Y:S01]  /*2e40*/  FMUL R12, R25, R22 ;  /* 0x00000016190c7220 */ /* 0x020fe20000400000 */
[----:B------:R-:W-:Y:S01]  /*2e50*/  ISETP.GT.AND P2, PT, R2, 0x8, P2 ;  /* 0x000000080200780c */ /* 0x000fe20001744270 */
[----:B------:R-:W-:Y:S02]  /*2e60*/  BSSY B1, `(.L_x_45) ;  /* 0x0000005000017945 */ /* 0x000fe40003800000 */
[----:B------:R-:W-:-:S05]  /*2e70*/  FFMA R29, R29, R23, R12 ;  /* 0x000000171d1d7223 */ /* 0x000fca000000000c */
[----:B------:R0:W-:Y:S05]  /*2e80*/  @P0 STG.E desc[UR50][R4.64+0x24], R29 ;  /* 0x0000241d04000986 */ /* 0x0001ea000c101932 */
[----:B------:R-:W-:Y:S05]  /*2e90*/  @!P2 BRA `(.L_x_46) ;  /* 0x000000000004a947 */ /* 0x000fea0003800000 */
[----:B------:R0:W5:Y:S02]  /*2ea0*/  LDG.E.LTC128B R25, desc[UR50][R8.64+0x20] ;  /* 0x0000203208197981 */ /* 0x000164000c1e1920 */
.L_x_46:
[----:B------:R-:W-:Y:S05]  /*2eb0*/  BSYNC B1 ;  /* 0x0000000000017941 */ /* 0x000fea0003800000 */
.L_x_45:
[----:B0----5:R-:W-:Y:S01]  /*2ec0*/  FMUL R3, R25, R22 ;  /* 0x0000001619037220 */ /* 0x021fe20000400000 */
[----:B------:R-:W-:Y:S01]  /*2ed0*/  ISETP.GT.AND P1, PT, R2, 0x8, P1 ;  /* 0x000000080200780c */ /* 0x000fe20000f24270 */
[----:B------:R-:W-:Y:S01]  /*2ee0*/  BSSY B1, `(.L_x_47) ;  /* 0x0000006000017945 */ /* 0x000fe20003800000 */
[----:B------:R-:W-:Y:S01]  /*2ef0*/  ISETP.GT.AND P0, PT, R0, 0x10, PT ;  /* 0x000000100000780c */ /* 0x000fe20003f04270 */
[----:B------:R-:W-:-:S05]  /*2f00*/  FFMA R3, R30, R23, R3 ;  /* 0x000000171e037223 */ /* 0x000fca0000000003 */
[----:B------:R0:W-:Y:S05]  /*2f10*/  @P2 STG.E desc[UR50][R10.64+0x20], R3 ;  /* 0x000020030a002986 */ /* 0x0001ea000c101932 */
[----:B------:R-:W-:Y:S05]  /*2f20*/  @!P1 BRA `(.L_x_48) ;  /* 0x0000000000049947 */ /* 0x000fea0003800000 */
[----:B------:R0:W5:Y:S02]  /*2f30*/  LDG.E.LTC128B R25, desc[UR50][R8.64+0x24] ;  /* 0x0000243208197981 */ /* 0x000164000c1e1920 */
.L_x_48:
[----:B------:R-:W-:Y:S05]  /*2f40*/  BSYNC B1 ;  /* 0x0000000000017941 */ /* 0x000fea0003800000 */
.L_x_47:
        /* <DEDUP_REMOVED lines=8> */
.L_x_50:
[----:B------:R-:W-:Y:S05]  /*2fd0*/  BSYNC B1 ;  /* 0x0000000000017941 */ /* 0x000fea0003800000 */
.L_x_49:
[----:B0----5:R-:W-:Y:S01]  /*2fe0*/  FMUL R3, R25, R22 ;  /* 0x0000001619037220 */ /* 0x021fe20000400000 */
[----:B------:R-:W-:Y:S01]  /*2ff0*/  ISETP.GT.AND P1, PT, R2, RZ, P2 ;  /* 0x000000ff0200720c */ /* 0x000fe20001724270 */
[----:B------:R-:W-:Y:S02]  /*3000*/  BSSY B1, `(.L_x_51) ;  /* 0x0000005000017945 */ /* 0x000fe40003800000 */
[----:B------:R-:W-:-:S05]  /*3010*/  FFMA R3, R32, R23, R3 ;  /* 0x0000001720037223 */ /* 0x000fca0000000003 */
[----:B------:R0:W-:Y:S05]  /*3020*/  @P3 STG.E desc[UR50][R4.64+0x40], R3 ;  /* 0x0000400304003986 */ /* 0x0001ea000c101932 */
[----:B------:R-:W-:Y:S05]  /*3030*/  @!P1 BRA `(.L_x_52) ;  /* 0x0000000000049947 */ /* 0x000fea0003800000 */
[----:B------:R0:W5:Y:S02]  /*3040*/  LDG.E.LTC128B R25, desc[UR50][R6.64+0x44] ;  /* 0x0000443206197981 */ /* 0x000164000c1e1920 */
.L_x_52:
[----:B------:R-:W-:Y:S05]  /*3050*/  BSYNC B1 ;  /* 0x0000000000017941 */ /* 0x000fea0003800000 */
.L_x_51:
[----:B-----5:R-:W-:Y:S01]  /*3060*/  FMUL R12, R25, R22 ;  /* 0x00000016190c7220 */ /* 0x020fe20000400000 */
[----:B------:R-:W-:Y:S01]  /*3070*/  ISETP.GT.AND P0, PT, R2, 0x8, P0 ;  /* 0x000000080200780c */ /* 0x000fe20000704270 */
[----:B------:R-:W-:Y:S02]  /*3080*/  BSSY B1, `(.L_x_53) ;  /* 0x0000005000017945 */ /* 0x000fe40003800000 */
[----:B------:R-:W-:-:S05]  /*3090*/  FFMA R33, R33, R23, R12 ;  /* 0x0000001721217223 */ /* 0x000fca000000000c */
[----:B------:R0:W-:Y:S05]  /*30a0*/  @P1 STG.E desc[UR50][R4.64+0x44], R33 ;  /* 0x0000442104001986 */ /* 0x0001ea000c101932 */
[----:B------:R-:W-:Y:S05]  /*30b0*/  @!P0 BRA `(.L_x_54) ;  /* 0x0000000000048947 */ /* 0x000fea0003800000 */
[----:B------:R0:W5:Y:S02]  /*30c0*/  LDG.E.LTC128B R25, desc[UR50][R8.64+0x40] ;  /* 0x0000403208197981 */ /* 0x000164000c1e1920 */
.L_x_54:
[----:B------:R-:W-:Y:S05]  /*30d0*/  BSYNC B1 ;  /* 0x0000000000017941 */ /* 0x000fea0003800000 */
.L_x_53:
        /* <DEDUP_REMOVED lines=8> */
.L_x_56:
[----:B------:R-:W-:Y:S05]  /*3160*/  BSYNC B1 ;  /* 0x0000000000017941 */ /* 0x000fea0003800000 */
.L_x_55:
        /* <DEDUP_REMOVED lines=8> */
.L_x_58:
[----:B------:R-:W-:Y:S05]  /*31f0*/  BSYNC B1 ;  /* 0x0000000000017941 */ /* 0x000fea0003800000 */
.L_x_57:
[----:B0----5:R-:W-:Y:S01]  /*3200*/  FMUL R3, R25, R22 ;  /* 0x0000001619037220 */ /* 0x021fe20000400000 */
[----:B------:R-:W-:Y:S01]  /*3210*/  ISETP.GT.AND P2, PT, R2, RZ, P0 ;  /* 0x000000ff0200720c */ /* 0x000fe20000744270 */
[----:B------:R-:W-:Y:S02]  /*3220*/  BSSY B1, `(.L_x_59) ;  /* 0x0000005000017945 */ /* 0x000fe40003800000 */
[----:B------:R-:W-:-:S05]  /*3230*/  FFMA R3, R36, R23, R3 ;  /* 0x0000001724037223 */ /* 0x000fca0000000003 */
[----:B------:R0:W-:Y:S05]  /*3240*/  @P3 STG.E desc[UR50][R4.64+0x60], R3 ;  /* 0x0000600304003986 */ /* 0x0001ea000c101932 */
[----:B------:R-:W-:Y:S05]  /*3250*/  @!P2 BRA `(.L_x_60) ;  /* 0x000000000004a947 */ /* 0x000fea0003800000 */
[----:B------:R0:W5:Y:S02]  /*3260*/  LDG.E.LTC128B R25, desc[UR50][R6.64+0x64] ;  /* 0x0000643206197981 */ /* 0x000164000c1e1920 */
.L_x_60:
[----:B------:R-:W-:Y:S05]  /*3270*/  BSYNC B1 ;  /* 0x0000000000017941 */ /* 0x000fea0003800000 */
.L_x_59:
[----:B-----5:R-:W-:Y:S01]  /*3280*/  FMUL R12, R25, R22 ;  /* 0x00000016190c7220 */ /* 0x020fe20000400000 */
[----:B------:R-:W-:Y:S01]  /*3290*/  ISETP.GT.AND P1, PT, R2, 0x8, P1 ;  /* 0x000000080200780c */ /* 0x000fe20000f24270 */
[----:B------:R-:W-:Y:S02]  /*32a0*/  BSSY B1, `(.L_x_61) ;  /* 0x0000005000017945 */ /* 0x000fe40003800000 */
[----:B------:R-:W-:-:S05]  /*32b0*/  FFMA R37, R37, R23, R12 ;  /* 0x0000001725257223 */ /* 0x000fca000000000c */
[----:B------:R0:W-:Y:S05]  /*32c0*/  @P2 STG.E desc[UR50][R4.64+0x64], R37 ;  /* 0x0000642504002986 */ /* 0x0001ea000c101932 */
[----:B------:R-:W-:Y:S05]  /*32d0*/  @!P1 BRA `(.L_x_62) ;  /* 0x0000000000049947 */ /* 0x000fea0003800000 */
[----:B------:R0:W5:Y:S02]  /*32e0*/  LDG.E.LTC128B R25, desc[UR50][R8.64+0x60] ;  /* 0x0000603208197981 */ /* 0x000164000c1e1920 */
.L_x_62:
[----:B------:R-:W-:Y:S05]  /*32f0*/  BSYNC B1 ;  /* 0x0000000000017941 */ /* 0x000fea0003800000 */
.L_x_61:
        /* <DEDUP_REMOVED lines=8> */
.L_x_64:
[----:B------:R-:W-:Y:S05]  /*3380*/  BSYNC B1 ;  /* 0x0000000000017941 */ /* 0x000fea0003800000 */
.L_x_63:
        /* <DEDUP_REMOVED lines=8> */
.L_x_66:
[----:B------:R-:W-:Y:S05]  /*3410*/  BSYNC B1 ;  /* 0x0000000000017941 */ /* 0x000fea0003800000 */
.L_x_65:
[----:B0----5:R-:W-:Y:S01]  /*3420*/  FMUL R3, R25, R22 ;  /* 0x0000001619037220 */ /* 0x021fe20000400000 */
[----:B------:R-:W-:Y:S01]  /*3430*/  ISETP.GT.AND P0, PT, R2, RZ, P1 ;  /* 0x000000ff0200720c */ /* 0x000fe20000f04270 */
[----:B------:R-:W-:Y:S02]  /*3440*/  BSSY B1, `(.L_x_67) ;  /* 0x0000005000017945 */ /* 0x000fe40003800000 */
[----:B------:R-:W-:-:S05]  /*3450*/  FFMA R3, R40, R23, R3 ;  /* 0x0000001728037223 */ /* 0x000fca0000000003 */
[----:B------:R0:W-:Y:S05]  /*3460*/  @P3 STG.E desc[UR50][R4.64+0x80], R3 ;  /* 0x0000800304003986 */ /* 0x0001ea000c101932 */
[----:B------:R-:W-:Y:S05]  /*3470*/  @!P0 BRA `(.L_x_68) ;  /* 0x0000000000048947 */ /* 0x000fea0003800000 */
[----:B------:R0:W5:Y:S02]  /*3480*/  LDG.E.LTC128B R25, desc[UR50][R6.64+0x84] ;  /* 0x0000843206197981 */ /* 0x000164000c1e1920 */
.L_x_68:
[----:B------:R-:W-:Y:S05]  /*3490*/  BSYNC B1 ;  /* 0x0000000000017941 */ /* 0x000fea0003800000 */
.L_x_67:
[----:B-----5:R-:W-:Y:S01]  /*34a0*/  FMUL R12, R25, R22 ;  /* 0x00000016190c7220 */ /* 0x020fe20000400000 */
[----:B------:R-:W-:Y:S01]  /*34b0*/  ISETP.GT.AND P2, PT, R2, 0x8, P2 ;  /* 0x000000080200780c */ /* 0x000fe20001744270 */
[----:B------:R-:W-:Y:S02]  /*34c0*/  BSSY B1, `(.L_x_69) ;  /* 0x0000005000017945 */ /* 0x000fe40003800000 */
[----:B------:R-:W-:-:S05]  /*34d0*/  FFMA R41, R41, R23, R12 ;  /* 0x0000001729297223 */ /* 0x000fca000000000c */
[----:B------:R0:W-:Y:S05]  /*34e0*/  @P0 STG.E desc[UR50][R4.64+0x84], R41 ;  /* 0x0000842904000986 */ /* 0x0001ea000c101932 */
[----:B------:R-:W-:Y:S05]  /*34f0*/  @!P2 BRA `(.L_x_70) ;  /* 0x000000000004a947 */ /* 0x000fea0003800000 */
[----:B------:R0:W5:Y:S02]  /*3500*/  LDG.E.LTC128B R25, desc[UR50][R8.64+0x80] ;  /* 0x0000803208197981 */ /* 0x000164000c1e1920 */
.L_x_70:
[----:B------:R-:W-:Y:S05]  /*3510*/  BSYNC B1 ;  /* 0x0000000000017941 */ /* 0x000fea0003800000 */
.L_x_69:
        /* <DEDUP_REMOVED lines=8> */
.L_x_72:
[----:B------:R-:W-:Y:S05]  /*35a0*/  BSYNC B1 ;  /* 0x0000000000017941 */ /* 0x000fea0003800000 */
.L_x_71:
        /* <DEDUP_REMOVED lines=8> */
.L_x_74:
[----:B------:R-:W-:Y:S05]  /*3630*/  BSYNC B1 ;  /* 0x0000000000017941 */ /* 0x000fea0003800000 */
.L_x_73:
[----:B0----5:R-:W-:Y:S01]  /*3640*/  FMUL R3, R25, R22 ;  /* 0x0000001619037220 */ /* 0x021fe20000400000 */
[----:B------:R-:W-:Y:S01]  /*3650*/  ISETP.GT.AND P1, PT, R2, RZ, P2 ;  /* 0x000000ff0200720c */ /* 0x000fe20001724270 */
[----:B------:R-:W-:Y:S02]  /*3660*/  BSSY B1, `(.L_x_75) ;  /* 0x0000005000017945 */ /* 0x000fe40003800000 */
[----:B------:R-:W-:-:S05]  /*3670*/  FFMA R3, R44, R23, R3 ;  /* 0x000000172c037223 */ /* 0x000fca0000000003 */
[----:B------:R0:W-:Y:S05]  /*3680*/  @P3 STG.E desc[UR50][R4.64+0xa0], R3 ;  /* 0x0000a00304003986 */ /* 0x0001ea000c101932 */
[----:B------:R-:W-:Y:S05]  /*3690*/  @!P1 BRA `(.L_x_76) ;  /* 0x0000000000049947 */ /* 0x000fea0003800000 */
[----:B------:R0:W5:Y:S02]  /*36a0*/  LDG.E.LTC128B R25, desc[UR50][R6.64+0xa4] ;  /* 0x0000a43206197981 */ /* 0x000164000c1e1920 */
.L_x_76:
[----:B------:R-:W-:Y:S05]  /*36b0*/  BSYNC B1 ;  /* 0x0000000000017941 */ /* 0x000fea0003800000 */
.L_x_75:
[----:B-----5:R-:W-:Y:S01]  /*36c0*/  FMUL R12, R25, R22 ;  /* 0x00000016190c7220 */ /* 0x020fe20000400000 */
[----:B------:R-:W-:Y:S01]  /*36d0*/  ISETP.GT.AND P0, PT, R2, 0x8, P0 ;  /* 0x000000080200780c */ /* 0x000fe20000704270 */
[----:B------:R-:W-:Y:S02]  /*36e0*/  BSSY B1, `(.L_x_77) ;  /* 0x0000005000017945 */ /* 0x000fe40003800000 */
[----:B------:R-:W-:-:S05]  /*36f0*/  FFMA R45, R45, R23, R12 ;  /* 0x000000172d2d7223 */ /* 0x000fca000000000c */
[----:B------:R0:W-:Y:S05]  /*3700*/  @P1 STG.E desc[UR50][R4.64+0xa4], R45 ;  /* 0x0000a42d04001986 */ /* 0x0001ea000c101932 */
[----:B------:R-:W-:Y:S05]  /*3710*/  @!P0 BRA `(.L_x_78) ;  /* 0x0000000000048947 */ /* 0x000fea0003800000 */
[----:B------:R0:W5:Y:S02]  /*3720*/  LDG.E.LTC128B R25, desc[UR50][R8.64+0xa0] ;  /* 0x0000a03208197981 */ /* 0x000164000c1e1920 */
.L_x_78:
[----:B------:R-:W-:Y:S05]  /*3730*/  BSYNC B1 ;  /* 0x0000000000017941 */ /* 0x000fea0003800000 */
.L_x_77:
        /* <DEDUP_REMOVED lines=8> */
.L_x_80:
[----:B------:R-:W-:Y:S05]  /*37c0*/  BSYNC B1 ;  /* 0x0000000000017941 */ /* 0x000fea0003800000 */
.L_x_79:
        /* <DEDUP_REMOVED lines=8> */
.L_x_82:
[----:B------:R-:W-:Y:S05]  /*3850*/  BSYNC B1 ;  /* 0x0000000000017941 */ /* 0x000fea0003800000 */
.L_x_81:
[----:B0----5:R-:W-:Y:S01]  /*3860*/  FMUL R3, R25, R22 ;  /* 0x0000001619037220 */ /* 0x021fe20000400000 */
[----:B------:R-:W-:Y:S01]  /*3870*/  ISETP.GT.AND P2, PT, R2, RZ, P0 ;  /* 0x000000ff0200720c */ /* 0x000fe20000744270 */
[----:B------:R-:W-:Y:S02]  /*3880*/  BSSY B1, `(.L_x_83) ;  /* 0x0000005000017945 */ /* 0x000fe40003800000 */
[----:B------:R-:W-:-:S05]  /*3890*/  FFMA R3, R48, R23, R3 ;  /* 0x0000001730037223 */ /* 0x000fca0000000003 */
[----:B------:R0:W-:Y:S05]  /*38a0*/  @P3 STG.E desc[UR50][R4.64+0xc0], R3 ;  /* 0x0000c00304003986 */ /* 0x0001ea000c101932 */
[----:B------:R-:W-:Y:S05]  /*38b0*/  @!P2 BRA `(.L_x_84) ;  /* 0x000000000004a947 */ /* 0x000fea0003800000 */
[----:B------:R0:W5:Y:S02]  /*38c0*/  LDG.E.LTC128B R25, desc[UR50][R6.64+0xc4] ;  /* 0x0000c43206197981 */ /* 0x000164000c1e1920 */
.L_x_84:
[----:B------:R-:W-:Y:S05]  /*38d0*/  BSYNC B1 ;  /* 0x0000000000017941 */ /* 0x000fea0003800000 */
.L_x_83:
[----:B-----5:R-:W-:Y:S01]  /*38e0*/  FMUL R12, R25, R22 ;  /* 0x00000016190c7220 */ /* 0x020fe20000400000 */
[----:B------:R-:W-:Y:S01]  /*38f0*/  ISETP.GT.AND P1, PT, R2, 0x8, P1 ;  /* 0x000000080200780c */ /* 0x000fe20000f24270 */
[----:B------:R-:W-:Y:S02]  /*3900*/  BSSY B1, `(.L_x_85) ;  /* 0x0000005000017945 */ /* 0x000fe40003800000 */
[----:B------:R-:W-:-:S05]  /*3910*/  FFMA R49, R49, R23, R12 ;  /* 0x0000001731317223 */ /* 0x000fca000000000c */
[----:B------:R0:W-:Y:S05]  /*3920*/  @P2 STG.E desc[UR50][R4.64+0xc4], R49 ;  /* 0x0000c43104002986 */ /* 0x0001ea000c101932 */
[----:B------:R-:W-:Y:S05]  /*3930*/  @!P1 BRA `(.L_x_86) ;  /* 0x0000000000049947 */ /* 0x000fea0003800000 */
[----:B------:R0:W5:Y:S02]  /*3940*/  LDG.E.LTC128B R25, desc[UR50][R8.64+0xc0] ;  /* 0x0000c03208197981 */ /* 0x000164000c1e1920 */
.L_x_86:
[----:B------:R-:W-:Y:S05]  /*3950*/  BSYNC B1 ;  /* 0x0000000000017941 */ /* 0x000fea0003800000 */
.L_x_85:
        /* <DEDUP_REMOVED lines=8> */
.L_x_88:
[----:B------:R-:W-:Y:S05]  /*39e0*/  BSYNC B1 ;  /* 0x0000000000017941 */ /* 0x000fea0003800000 */
.L_x_87:
        /* <DEDUP_REMOVED lines=8> */
.L_x_90:
[----:B------:R-:W-:Y:S05]  /*3a70*/  BSYNC B1 ;  /* 0x0000000000017941 */ /* 0x000fea0003800000 */
.L_x_89:
[----:B0----5:R-:W-:Y:S01]  /*3a80*/  FMUL R3, R25, R22 ;  /* 0x0000001619037220 */ /* 0x021fe20000400000 */
[----:B------:R-:W-:Y:S01]  /*3a90*/  ISETP.GT.AND P0, PT, R2, RZ, P1 ;  /* 0x000000ff0200720c */ /* 0x000fe20000f04270 */
[----:B------:R-:W-:Y:S02]  /*3aa0*/  BSSY B1, `(.L_x_91) ;  /* 0x0000005000017945 */ /* 0x000fe40003800000 */
[----:B------:R-:W-:-:S05]  /*3ab0*/  FFMA R3, R52, R23, R3 ;  /* 0x0000001734037223 */ /* 0x000fca0000000003 */
[----:B------:R0:W-:Y:S05]  /*3ac0*/  @P3 STG.E desc[UR50][R4.64+0xe0], R3 ;  /* 0x0000e00304003986 */ /* 0x0001ea000c101932 */
[----:B------:R-:W-:Y:S05]  /*3ad0*/  @!P0 BRA `(.L_x_92) ;  /* 0x0000000000048947 */ /* 0x000fea0003800000 */
[----:B------:R0:W5:Y:S02]  /*3ae0*/  LDG.E.LTC128B R25, desc[UR50][R6.64+0xe4] ;  /* 0x0000e43206197981 */ /* 0x000164000c1e1920 */
.L_x_92:
[----:B------:R-:W-:Y:S05]  /*3af0*/  BSYNC B1 ;  /* 0x0000000000017941 */ /* 0x000fea0003800000 */
.L_x_91:
[----:B-----5:R-:W-:Y:S01]  /*3b00*/  FMUL R12, R25, R22 ;  /* 0x00000016190c7220 */ /* 0x020fe20000400000 */
[----:B------:R-:W-:Y:S01]  /*3b10*/  ISETP.GT.AND P2, PT, R2, 0x8, P2 ;  /* 0x000000080200780c */ /* 0x000fe20001744270 */
[----:B------:R-:W-:Y:S02]  /*3b20*/  BSSY B1, `(.L_x_93) ;  /* 0x0000005000017945 */ /* 0x000fe40003800000 */
[----:B------:R-:W-:-:S05]  /*3b30*/  FFMA R53, R53, R23, R12 ;  /* 0x0000001735357223 */ /* 0x000fca000000000c */
[----:B------:R0:W-:Y:S05]  /*3b40*/  @P0 STG.E desc[UR50][R4.64+0xe4], R53 ;  /* 0x0000e43504000986 */ /* 0x0001ea000c101932 */
[----:B------:R-:W-:Y:S05]  /*3b50*/  @!P2 BRA `(.L_x_94) ;  /* 0x000000000004a947 */ /* 0x000fea0003800000 */
[----:B------:R0:W5:Y:S02]  /*3b60*/  LDG.E.LTC128B R25, desc[UR50][R8.64+0xe0] ;  /* 0x0000e03208197981 */ /* 0x000164000c1e1920 */
.L_x_94:
[----:B------:R-:W-:Y:S05]  /*3b70*/  BSYNC B1 ;  /* 0x0000000000017941 */ /* 0x000fea0003800000 */
.L_x_93:
        /* <DEDUP_REMOVED lines=8> */
.L_x_96:
[----:B------:R-:W-:Y:S05]  /*3c00*/  BSYNC B1 ;  /* 0x0000000000017941 */ /* 0x000fea0003800000 */
.L_x_95:
        /* <DEDUP_REMOVED lines=8> */
.L_x_98:
[----:B------:R-:W-:Y:S05]  /*3c90*/  BSYNC B1 ;  /* 0x0000000000017941 */ /* 0x000fea0003800000 */
.L_x_97:
[----:B0----5:R-:W-:Y:S01]  /*3ca0*/  FMUL R3, R25, R22 ;  /* 0x0000001619037220 */ /* 0x021fe20000400000 */
[----:B------:R-:W-:Y:S01]  /*3cb0*/  ISETP.GT.AND P1, PT, R2, RZ, P2 ;  /* 0x000000ff0200720c */ /* 0x000fe20001724270 */
[----:B------:R-:W-:Y:S02]  /*3cc0*/  BSSY B1, `(.L_x_99) ;  /* 0x0000005000017945 */ /* 0x000fe40003800000 */
[----:B------:R-:W-:-:S05]  /*3cd0*/  FFMA R3, R56, R23, R3 ;  /* 0x0000001738037223 */ /* 0x000fca0000000003 */
[----:B------:R0:W-:Y:S05]  /*3ce0*/  @P3 STG.E desc[UR50][R4.64+0x100], R3 ;  /* 0x0001000304003986 */ /* 0x0001ea000c101932 */
[----:B------:R-:W-:Y:S05]  /*3cf0*/  @!P1 BRA `(.L_x_100) ;  /* 0x0000000000049947 */ /* 0x000fea0003800000 */
[----:B------:R0:W5:Y:S02]  /*3d00*/  LDG.E.LTC128B R25, desc[UR50][R6.64+0x104] ;  /* 0x0001043206197981 */ /* 0x000164000c1e1920 */
.L_x_100:
[----:B------:R-:W-:Y:S05]  /*3d10*/  BSYNC B1 ;  /* 0x0000000000017941 */ /* 0x000fea0003800000 */
.L_x_99:
[----:B-----5:R-:W-:Y:S01]  /*3d20*/  FMUL R12, R25, R22 ;  /* 0x00000016190c7220 */ /* 0x020fe20000400000 */
[----:B------:R-:W-:Y:S01]  /*3d30*/  ISETP.GT.AND P0, PT, R2, 0x8, P0 ;  /* 0x000000080200780c */ /* 0x000fe20000704270 */
[----:B------:R-:W-:Y:S02]  /*3d40*/  BSSY B1, `(.L_x_101) ;  /* 0x0000005000017945 */ /* 0x000fe40003800000 */
[----:B------:R-:W-:-:S05]  /*3d50*/  FFMA R57, R57, R23, R12 ;  /* 0x0000001739397223 */ /* 0x000fca000000000c */
[----:B------:R0:W-:Y:S05]  /*3d60*/  @P1 STG.E desc[UR50][R4.64+0x104], R57 ;  /* 0x0001043904001986 */ /* 0x0001ea000c101932 */
[----:B------:R-:W-:Y:S05]  /*3d70*/  @!P0 BRA `(.L_x_102) ;  /* 0x0000000000048947 */ /* 0x000fea0003800000 */
[----:B------:R0:W5:Y:S02]  /*3d80*/  LDG.E.LTC128B R25, desc[UR50][R8.64+0x100] ;  /* 0x0001003208197981 */ /* 0x000164000c1e1920 */
.L_x_102:
[----:B------:R-:W-:Y:S05]  /*3d90*/  BSYNC B1 ;  /* 0x0000000000017941 */ /* 0x000fea0003800000 */
.L_x_101:
        /* <DEDUP_REMOVED lines=8> */
.L_x_104:
[----:B------:R-:W-:Y:S05]  /*3e20*/  BSYNC B1 ;  /* 0x0000000000017941 */ /* 0x000fea0003800000 */
.L_x_103:
        /* <DEDUP_REMOVED lines=8> */
.L_x_106:
[----:B------:R-:W-:Y:S05]  /*3eb0*/  BSYNC B1 ;  /* 0x0000000000017941 */ /* 0x000fea0003800000 */
.L_x_105:
[----:B0----5:R-:W-:Y:S01]  /*3ec0*/  FMUL R3, R25, R22 ;  /* 0x0000001619037220 */ /* 0x021fe20000400000 */
[----:B------:R-:W-:Y:S01]  /*3ed0*/  ISETP.GT.AND P2, PT, R2, RZ, P0 ;  /* 0x000000ff0200720c */ /* 0x000fe20000744270 */
[----:B------:R-:W-:Y:S02]  /*3ee0*/  BSSY B1, `(.L_x_107) ;  /* 0x0000005000017945 */ /* 0x000fe40003800000 */
[----:B------:R-:W-:-:S05]  /*3ef0*/  FFMA R3, R60, R23, R3 ;  /* 0x000000173c037223 */ /* 0x000fca0000000003 */
[----:B------:R0:W-:Y:S05]  /*3f00*/  @P3 STG.E desc[UR50][R4.64+0x120], R3 ;  /* 0x0001200304003986 */ /* 0x0001ea000c101932 */
[----:B------:R-:W-:Y:S05]  /*3f10*/  @!P2 BRA `(.L_x_108) ;  /* 0x000000000004a947 */ /* 0x000fea0003800000 */
[----:B------:R0:W5:Y:S02]  /*3f20*/  LDG.E.LTC128B R25, desc[UR50][R6.64+0x124] ;  /* 0x0001243206197981 */ /* 0x000164000c1e1920 */
.L_x_108:
[----:B------:R-:W-:Y:S05]  /*3f30*/  BSYNC B1 ;  /* 0x0000000000017941 */ /* 0x000fea0003800000 */
.L_x_107:
[----:B-----5:R-:W-:Y:S01]  /*3f40*/  FMUL R12, R25, R22 ;  /* 0x00000016190c7220 */ /* 0x020fe20000400000 */
[----:B------:R-:W-:Y:S01]  /*3f50*/  ISETP.GT.AND P1, PT, R2, 0x8, P1 ;  /* 0x000000080200780c */ /* 0x000fe20000f24270 */
[----:B------:R-:W-:Y:S02]  /*3f60*/  BSSY B1, `(.L_x_109) ;  /* 0x0000005000017945 */ /* 0x000fe40003800000 */
[----:B------:R-:W-:-:S05]  /*3f70*/  FFMA R61, R61, R23, R12 ;  /* 0x000000173d3d7223 */ /* 0x000fca000000000c */
[----:B------:R0:W-:Y:S05]  /*3f80*/  @P2 STG.E desc[UR50][R4.64+0x124], R61 ;  /* 0x0001243d04002986 */ /* 0x0001ea000c101932 */
[----:B------:R-:W-:Y:S05]  /*3f90*/  @!P1 BRA `(.L_x_110) ;  /* 0x0000000000049947 */ /* 0x000fea0003800000 */
[----:B------:R0:W5:Y:S02]  /*3fa0*/  LDG.E.LTC128B R25, desc[UR50][R8.64+0x120] ;  /* 0x0001203208197981 */ /* 0x000164000c1e1920 */
.L_x_110:
[----:B------:R-:W-:Y:S05]  /*3fb0*/  BSYNC B1 ;  /* 0x0000000000017941 */ /* 0x000fea0003800000 */
.L_x_109:
        /* <DEDUP_REMOVED lines=8> */
.L_x_112:
[----:B------:R-:W-:Y:S05]  /*4040*/  BSYNC B1 ;  /* 0x0000000000017941 */ /* 0x000fea0003800000 */
.L_x_111:
        /* <DEDUP_REMOVED lines=8> */
.L_x_114:
[----:B------:R-:W-:Y:S05]  /*40d0*/  BSYNC B1 ;  /* 0x0000000000017941 */ /* 0x000fea0003800000 */
.L_x_113:
[----:B0----5:R-:W-:Y:S01]  /*40e0*/  FMUL R3, R25, R22 ;  /* 0x0000001619037220 */ /* 0x021fe20000400000 */
[----:B------:R-:W-:Y:S01]  /*40f0*/  ISETP.GT.AND P0, PT, R2, RZ, P1 ;  /* 0x000000ff0200720c */ /* 0x000fe20000f04270 */
[----:B------:R-:W-:Y:S02]  /*4100*/  BSSY B1, `(.L_x_115) ;  /* 0x0000005000017945 */ /* 0x000fe40003800000 */
[----:B------:R-:W-:-:S05]  /*4110*/  FFMA R3, R64, R23, R3 ;  /* 0x0000001740037223 */ /* 0x000fca0000000003 */
[----:B------:R0:W-:Y:S05]  /*4120*/  @P3 STG.E desc[UR50][R4.64+0x140], R3 ;  /* 0x0001400304003986 */ /* 0x0001ea000c101932 */
[----:B------:R-:W-:Y:S05]  /*4130*/  @!P0 BRA `(.L_x_116) ;  /* 0x0000000000048947 */ /* 0x000fea0003800000 */
[----:B------:R0:W5:Y:S02]  /*4140*/  LDG.E.LTC128B R25, desc[UR50][R6.64+0x144] ;  /* 0x0001443206197981 */ /* 0x000164000c1e1920 */
.L_x_116:
[----:B------:R-:W-:Y:S05]  /*4150*/  BSYNC B1 ;  /* 0x0000000000017941 */ /* 0x000fea0003800000 */
.L_x_115:
[----:B-----5:R-:W-:Y:S01]  /*4160*/  FMUL R12, R25, R22 ;  /* 0x00000016190c7220 */ /* 0x020fe20000400000 */
[----:B------:R-:W-:Y:S01]  /*4170*/  ISETP.GT.AND P2, PT, R2, 0x8, P2 ;  /* 0x000000080200780c */ /* 0x000fe20001744270 */
[----:B------:R-:W-:Y:S02]  /*4180*/  BSSY B1, `(.L_x_117) ;  /* 0x0000005000017945 */ /* 0x000fe40003800000 */
[----:B------:R-:W-:-:S05]  /*4190*/  FFMA R65, R65, R23, R12 ;  /* 0x0000001741417223 */ /* 0x000fca000000000c */
[----:B------:R0:W-:Y:S05]  /*41a0*/  @P0 STG.E desc[UR50][R4.64+0x144], R65 ;  /* 0x0001444104000986 */ /* 0x0001ea000c101932 */
[----:B------:R-:W-:Y:S05]  /*41b0*/  @!P2 BRA `(.L_x_118) ;  /* 0x000000000004a947 */ /* 0x000fea0003800000 */
[----:B------:R0:W5:Y:S02]  /*41c0*/  LDG.E.LTC128B R25, desc[UR50][R8.64+0x140] ;  /* 0x0001403208197981 */ /* 0x000164000c1e1920 */
.L_x_118:
[----:B------:R-:W-:Y:S05]  /*41d0*/  BSYNC B1 ;  /* 0x0000000000017941 */ /* 0x000fea0003800000 */
.L_x_117:
        /* <DEDUP_REMOVED lines=8> */
.L_x_120:
[----:B------:R-:W-:Y:S05]  /*4260*/  BSYNC B1 ;  /* 0x0000000000017941 */ /* 0x000fea0003800000 */
.L_x_119:
        /* <DEDUP_REMOVED lines=8> */
.L_x_122:
[----:B------:R-:W-:Y:S05]  /*42f0*/  BSYNC B1 ;  /* 0x0000000000017941 */ /* 0x000fea0003800000 */
.L_x_121:
[----:B0----5:R-:W-:Y:S01]  /*4300*/  FMUL R3, R25, R22 ;  /* 0x0000001619037220 */ /* 0x021fe20000400000 */
[----:B------:R-:W-:Y:S01]  /*4310*/  ISETP.GT.AND P1, PT, R2, RZ, P2 ;  /* 0x000000ff0200720c */ /* 0x000fe20001724270 */
[----:B------:R-:W-:Y:S02]  /*4320*/  BSSY B1, `(.L_x_123) ;  /* 0x0000005000017945 */ /* 0x000fe40003800000 */
[----:B------:R-:W-:-:S05]  /*4330*/  FFMA R3, R68, R23, R3 ;  /* 0x0000001744037223 */ /* 0x000fca0000000003 */
[----:B------:R0:W-:Y:S05]  /*4340*/  @P3 STG.E desc[UR50][R4.64+0x160], R3 ;  /* 0x0001600304003986 */ /* 0x0001ea000c101932 */
[----:B------:R-:W-:Y:S05]  /*4350*/  @!P1 BRA `(.L_x_124) ;  /* 0x0000000000049947 */ /* 0x000fea0003800000 */
[----:B------:R0:W5:Y:S02]  /*4360*/  LDG.E.LTC128B R25, desc[UR50][R6.64+0x164] ;  /* 0x0001643206197981 */ /* 0x000164000c1e1920 */
.L_x_124:
[----:B------:R-:W-:Y:S05]  /*4370*/  BSYNC B1 ;  /* 0x0000000000017941 */ /* 0x000fea0003800000 */
.L_x_123:
[----:B-----5:R-:W-:Y:S01]  /*4380*/  FMUL R12, R25, R22 ;  /* 0x00000016190c7220 */ /* 0x020fe20000400000 */
[----:B------:R-:W-:Y:S01]  /*4390*/  ISETP.GT.AND P0, PT, R2, 0x8, P0 ;  /* 0x000000080200780c */ /* 0x000fe20000704270 */
[----:B------:R-:W-:Y:S02]  /*43a0*/  BSSY B1, `(.L_x_125) ;  /* 0x0000005000017945 */ /* 0x000fe40003800000 */
[----:B------:R-:W-:-:S05]  /*43b0*/  FFMA R69, R69, R23, R12 ;  /* 0x0000001745457223 */ /* 0x000fca000000000c */
[----:B------:R0:W-:Y:S05]  /*43c0*/  @P1 STG.E desc[UR50][R4.64+0x164], R69 ;  /* 0x0001644504001986 */ /* 0x0001ea000c101932 */
[----:B------:R-:W-:Y:S05]  /*43d0*/  @!P0 BRA `(.L_x_126) ;  /* 0x0000000000048947 */ /* 0x000fea0003800000 */
[----:B------:R0:W5:Y:S02]  /*43e0*/  LDG.E.LTC128B R25, desc[UR50][R8.64+0x160] ;  /* 0x0001603208197981 */ /* 0x000164000c1e1920 */
.L_x_126:
[----:B------:R-:W-:Y:S05]  /*43f0*/  BSYNC B1 ;  /* 0x0000000000017941 */ /* 0x000fea0003800000 */
.L_x_125:
        /* <DEDUP_REMOVED lines=8> */
.L_x_128:
[----:B------:R-:W-:Y:S05]  /*4480*/  BSYNC B1 ;  /* 0x0000000000017941 */ /* 0x000fea0003800000 */
.L_x_127:
        /* <DEDUP_REMOVED lines=8> */
.L_x_130:
[----:B------:R-:W-:Y:S05]  /*4510*/  BSYNC B1 ;  /* 0x0000000000017941 */ /* 0x000fea0003800000 */
.L_x_129:
[----:B0----5:R-:W-:Y:S01]  /*4520*/  FMUL R3, R25, R22 ;  /* 0x0000001619037220 */ /* 0x021fe20000400000 */
[----:B------:R-:W-:Y:S01]  /*4530*/  ISETP.GT.AND P2, PT, R2, RZ, P0 ;  /* 0x000000ff0200720c */ /* 0x000fe20000744270 */
[----:B------:R-:W-:Y:S02]  /*4540*/  BSSY B1, `(.L_x_131) ;  /* 0x0000005000017945 */ /* 0x000fe40003800000 */
[----:B------:R-:W-:-:S05]  /*4550*/  FFMA R3, R72, R23, R3 ;  /* 0x0000001748037223 */ /* 0x000fca0000000003 */
[----:B------:R0:W-:Y:S05]  /*4560*/  @P3 STG.E desc[UR50][R4.64+0x180], R3 ;  /* 0x0001800304003986 */ /* 0x0001ea000c101932 */
[----:B------:R-:W-:Y:S05]  /*4570*/  @!P2 BRA `(.L_x_132) ;  /* 0x000000000004a947 */ /* 0x000fea0003800000 */
[----:B------:R0:W5:Y:S02]  /*4580*/  LDG.E.LTC128B R25, desc[UR50][R6.64+0x184] ;  /* 0x0001843206197981 */ /* 0x000164000c1e1920 */
.L_x_132:
[----:B------:R-:W-:Y:S05]  /*4590*/  BSYNC B1 ;  /* 0x0000000000017941 */ /* 0x000fea0003800000 */
.L_x_131:
[----:B-----5:R-:W-:Y:S01]  /*45a0*/  FMUL R12, R25, R22 ;  /* 0x00000016190c7220 */ /* 0x020fe20000400000 */
[----:B------:R-:W-:Y:S01]  /*45b0*/  ISETP.GT.AND P1, PT, R2, 0x8, P1 ;  /* 0x000000080200780c */ /* 0x000fe20000f24270 */
[----:B------:R-:W-:Y:S02]  /*45c0*/  BSSY B1, `(.L_x_133) ;  /* 0x0000005000017945 */ /* 0x000fe40003800000 */
[----:B------:R-:W-:-:S05]  /*45d0*/  FFMA R73, R73, R23, R12 ;  /* 0x0000001749497223 */ /* 0x000fca000000000c */
[----:B------:R0:W-:Y:S05]  /*45e0*/  @P2 STG.E desc[UR50][R4.64+0x184], R73 ;  /* 0x0001844904002986 */ /* 0x0001ea000c101932 */
[----:B------:R-:W-:Y:S05]  /*45f0*/  @!P1 BRA `(.L_x_134) ;  /* 0x0000000000049947 */ /* 0x000fea0003800000 */
[----:B------:R0:W5:Y:S02]  /*4600*/  LDG.E.LTC128B R25, desc[UR50][R8.64+0x180] ;  /* 0x0001803208197981 */ /* 0x000164000c1e1920 */
.L_x_134:
[----:B------:R-:W-:Y:S05]  /*4610*/  BSYNC B1 ;  /* 0x0000000000017941 */ /* 0x000fea0003800000 */
.L_x_133:
        /* <DEDUP_REMOVED lines=8> */
.L_x_136:
[----:B------:R-:W-:Y:S05]  /*46a0*/  BSYNC B1 ;  /* 0x0000000000017941 */ /* 0x000fea0003800000 */
.L_x_135:
        /* <DEDUP_REMOVED lines=8> */
.L_x_138:
[----:B------:R-:W-:Y:S05]  /*4730*/  BSYNC B1 ;  /* 0x0000000000017941 */ /* 0x000fea0003800000 */
.L_x_137:
[----:B0----5:R-:W-:Y:S01]  /*4740*/  FMUL R3, R25, R22 ;  /* 0x0000001619037220 */ /* 0x021fe20000400000 */
[----:B------:R-:W-:Y:S01]  /*4750*/  ISETP.GT.AND P0, PT, R2, RZ, P1 ;  /* 0x000000ff0200720c */ /* 0x000fe20000f04270 */
[----:B------:R-:W-:Y:S02]  /*4760*/  BSSY B1, `(.L_x_139) ;  /* 0x0000005000017945 */ /* 0x000fe40003800000 */
[----:B------:R-:W-:-:S05]  /*4770*/  FFMA R3, R76, R23, R3 ;  /* 0x000000174c037223 */ /* 0x000fca0000000003 */
[----:B------:R0:W-:Y:S05]  /*4780*/  @P3 STG.E desc[UR50][R4.64+0x1a0], R3 ;  /* 0x0001a00304003986 */ /* 0x0001ea000c101932 */
[----:B------:R-:W-:Y:S05]  /*4790*/  @!P0 BRA `(.L_x_140) ;  /* 0x0000000000048947 */ /* 0x000fea0003800000 */
[----:B------:R0:W5:Y:S02]  /*47a0*/  LDG.E.LTC128B R25, desc[UR50][R6.64+0x1a4] ;  /* 0x0001a43206197981 */ /* 0x000164000c1e1920 */
.L_x_140:
[----:B------:R-:W-:Y:S05]  /*47b0*/  BSYNC B1 ;  /* 0x0000000000017941 */ /* 0x000fea0003800000 */
.L_x_139:
[----:B-----5:R-:W-:Y:S01]  /*47c0*/  FMUL R12, R25, R22 ;  /* 0x00000016190c7220 */ /* 0x020fe20000400000 */
[----:B------:R-:W-:Y:S01]  /*47d0*/  ISETP.GT.AND P2, PT, R2, 0x8, P2 ;  /* 0x000000080200780c */ /* 0x000fe20001744270 */
[----:B------:R-:W-:Y:S02]  /*47e0*/  BSSY B1, `(.L_x_141) ;  /* 0x0000005000017945 */ /* 0x000fe40003800000 */
[----:B------:R-:W-:-:S05]  /*47f0*/  FFMA R77, R77, R23, R12 ;  /* 0x000000174d4d7223 */ /* 0x000fca000000000c */
[----:B------:R0:W-:Y:S05]  /*4800*/  @P0 STG.E desc[UR50][R4.64+0x1a4], R77 ;  /* 0x0001a44d04000986 */ /* 0x0001ea000c101932 */
[----:B------:R-:W-:Y:S05]  /*4810*/  @!P2 BRA `(.L_x_142) ;  /* 0x000000000004a947 */ /* 0x000fea0003800000 */
[----:B------:R0:W5:Y:S02]  /*4820*/  LDG.E.LTC128B R25, desc[UR50][R8.64+0x1a0] ;  /* 0x0001a03208197981 */ /* 0x000164000c1e1920 */
.L_x_142:
[----:B------:R-:W-:Y:S05]  /*4830*/  BSYNC B1 ;  /* 0x0000000000017941 */ /* 0x000fea0003800000 */
.L_x_141:
        /* <DEDUP_REMOVED lines=8> */
.L_x_144:
[----:B------:R-:W-:Y:S05]  /*48c0*/  BSYNC B1 ;  /* 0x0000000000017941 */ /* 0x000fea0003800000 */
.L_x_143:
        /* <DEDUP_REMOVED lines=8> */
.L_x_146:
[----:B------:R-:W-:Y:S05]  /*4950*/  BSYNC B1 ;  /* 0x0000000000017941 */ /* 0x000fea0003800000 */
.L_x_145:
[----:B0----5:R-:W-:Y:S01]  /*4960*/  FMUL R3, R25, R22 ;  /* 0x0000001619037220 */ /* 0x021fe20000400000 */
[----:B------:R-:W-:Y:S01]  /*4970*/  ISETP.GT.AND P1, PT, R2, RZ, P2 ;  /* 0x000000ff0200720c */ /* 0x000fe20001724270 */
[----:B------:R-:W-:Y:S02]  /*4980*/  BSSY B1, `(.L_x_147) ;  /* 0x0000005000017945 */ /* 0x000fe40003800000 */
[----:B------:R-:W-:-:S05]  /*4990*/  FFMA R3, R80, R23, R3 ;  /* 0x0000001750037223 */ /* 0x000fca0000000003 */
[----:B------:R0:W-:Y:S05]  /*49a0*/  @P3 STG.E desc[UR50][R4.64+0x1c0], R3 ;  /* 0x0001c00304003986 */ /* 0x0001ea000c101932 */
[----:B------:R-:W-:Y:S05]  /*49b0*/  @!P1 BRA `(.L_x_148) ;  /* 0x0000000000049947 */ /* 0x000fea0003800000 */
[----:B------:R0:W5:Y:S02]  /*49c0*/  LDG.E.LTC128B R25, desc[UR50][R6.64+0x1c4] ;  /* 0x0001c43206197981 */ /* 0x000164000c1e1920 */
.L_x_148:
[----:B------:R-:W-:Y:S05]  /*49d0*/  BSYNC B1 ;  /* 0x0000000000017941 */ /* 0x000fea0003800000 */
.L_x_147:
[----:B-----5:R-:W-:Y:S01]  /*49e0*/  FMUL R12, R25, R22 ;  /* 0x00000016190c7220 */ /* 0x020fe20000400000 */
[----:B------:R-:W-:Y:S01]  /*49f0*/  ISETP.GT.AND P0, PT, R2, 0x8, P0 ;  /* 0x000000080200780c */ /* 0x000fe20000704270 */
[----:B------:R-:W-:Y:S02]  /*4a00*/  BSSY B1, `(.L_x_149) ;  /* 0x0000005000017945 */ /* 0x000fe40003800000 */
[----:B------:R-:W-:-:S05]  /*4a10*/  FFMA R81, R81, R23, R12 ;  /* 0x0000001751517223 */ /* 0x000fca000000000c */
[----:B------:R0:W-:Y:S05]  /*4a20*/  @P1 STG.E desc[UR50][R4.64+0x1c4], R81 ;  /* 0x0001c45104001986 */ /* 0x0001ea000c101932 */
[----:B------:R-:W-:Y:S05]  /*4a30*/  @!P0 BRA `(.L_x_150) ;  /* 0x0000000000048947 */ /* 0x000fea0003800000 */
[----:B------:R0:W5:Y:S02]  /*4a40*/  LDG.E.LTC128B R25, desc[UR50][R8.64+0x1c0] ;  /* 0x0001c03208197981 */ /* 0x000164000c1e1920 */
.L_x_150:
[----:B------:R-:W-:Y:S05]  /*4a50*/  BSYNC B1 ;  /* 0x0000000000017941 */ /* 0x000fea0003800000 */
.L_x_149:
        /* <DEDUP_REMOVED lines=8> */
.L_x_152:
[----:B------:R-:W-:Y:S05]  /*4ae0*/  BSYNC B1 ;  /* 0x0000000000017941 */ /* 0x000fea0003800000 */
.L_x_151:
        /* <DEDUP_REMOVED lines=8> */
.L_x_154:
[----:B------:R-:W-:Y:S05]  /*4b70*/  BSYNC B1 ;  /* 0x0000000000017941 */ /* 0x000fea0003800000 */
.L_x_153:
[----:B0----5:R-:W-:Y:S01]  /*4b80*/  FMUL R3, R25, R22 ;  /* 0x0000001619037220 */ /* 0x021fe20000400000 */
[----:B------:R-:W-:Y:S01]  /*4b90*/  ISETP.GT.AND P2, PT, R2, RZ, P0 ;  /* 0x000000ff0200720c */ /* 0x000fe20000744270 */
[----:B------:R-:W-:Y:S02]  /*4ba0*/  BSSY B1, `(.L_x_155) ;  /* 0x0000005000017945 */ /* 0x000fe40003800000 */
[----:B------:R-:W-:-:S05]  /*4bb0*/  FFMA R3, R84, R23, R3 ;  /* 0x0000001754037223 */ /* 0x000fca0000000003 */
[----:B------:R0:W-:Y:S05]  /*4bc0*/  @P3 STG.E desc[UR50][R4.64+0x1e0], R3 ;  /* 0x0001e00304003986 */ /* 0x0001ea000c101932 */
[----:B------:R-:W-:Y:S05]  /*4bd0*/  @!P2 BRA `(.L_x_156) ;  /* 0x000000000004a947 */ /* 0x000fea0003800000 */
[----:B------:R0:W5:Y:S02]  /*4be0*/  LDG.E.LTC128B R25, desc[UR50][R6.64+0x1e4] ;  /* 0x0001e43206197981 */ /* 0x000164000c1e1920 */
.L_x_156:
[----:B------:R-:W-:Y:S05]  /*4bf0*/  BSYNC B1 ;  /* 0x0000000000017941 */ /* 0x000fea0003800000 */
.L_x_155:
[----:B-----5:R-:W-:Y:S01]  /*4c00*/  FMUL R12, R25, R22 ;  /* 0x00000016190c7220 */ /* 0x020fe20000400000 */
[----:B------:R-:W-:Y:S01]  /*4c10*/  ISETP.GT.AND P1, PT, R2, 0x8, P1 ;  /* 0x000000080200780c */ /* 0x000fe20000f24270 */
[----:B------:R-:W-:Y:S02]  /*4c20*/  BSSY B1, `(.L_x_157) ;  /* 0x0000005000017945 */ /* 0x000fe40003800000 */
[----:B------:R-:W-:-:S05]  /*4c30*/  FFMA R85, R85, R23, R12 ;  /* 0x0000001755557223 */ /* 0x000fca000000000c */
[----:B------:R0:W-:Y:S05]  /*4c40*/  @P2 STG.E desc[UR50][R4.64+0x1e4], R85 ;  /* 0x0001e45504002986 */ /* 0x0001ea000c101932 */
[----:B------:R-:W-:Y:S05]  /*4c50*/  @!P1 BRA `(.L_x_158) ;  /* 0x0000000000049947 */ /* 0x000fea0003800000 */
[----:B------:R0:W5:Y:S02]  /*4c60*/  LDG.E.LTC128B R25, desc[UR50][R8.64+0x1e0] ;  /* 0x0001e03208197981 */ /* 0x000164000c1e1920 */
.L_x_158:
[----:B------:R-:W-:Y:S05]  /*4c70*/  BSYNC B1 ;  /* 0x0000000000017941 */ /* 0x000fea0003800000 */
.L_x_157:
        /* <DEDUP_REMOVED lines=8> */
.L_x_160:
[----:B------:R-:W-:Y:S05]  /*4d00*/  BSYNC B1 ;  /* 0x0000000000017941 */ /* 0x000fea0003800000 */
.L_x_159:
        /* <DEDUP_REMOVED lines=8> */
.L_x_162:
[----:B------:R-:W-:Y:S05]  /*4d90*/  BSYNC B1 ;  /* 0x0000000000017941 */ /* 0x000fea0003800000 */
.L_x_161:
[----:B0----5:R-:W-:Y:S01]  /*4da0*/  FMUL R3, R25, R22 ;  /* 0x0000001619037220 */ /* 0x021fe20000400000 */
[----:B------:R-:W-:Y:S01]  /*4db0*/  ISETP.GT.AND P0, PT, R2, RZ, P1 ;  /* 0x000000ff0200720c */ /* 0x000fe20000f04270 */
[----:B------:R-:W-:Y:S02]  /*4dc0*/  BSSY B1, `(.L_x_163) ;  /* 0x0000005000017945 */ /* 0x000fe40003800000 */
[----:B------:R-:W-:-:S05]  /*4dd0*/  FFMA R3, R88, R23, R3 ;  /* 0x0000001758037223 */ /* 0x000fca0000000003 */
[----:B------:R0:W-:Y:S05]  /*4de0*/  @P3 STG.E desc[UR50][R4.64+0x200], R3 ;  /* 0x0002000304003986 */ /* 0x0001ea000c101932 */
[----:B------:R-:W-:Y:S05]  /*4df0*/  @!P0 BRA `(.L_x_164) ;  /* 0x0000000000048947 */ /* 0x000fea0003800000 */
[----:B------:R0:W5:Y:S02]  /*4e00*/  LDG.E.LTC128B R25, desc[UR50][R6.64+0x204] ;  /* 0x0002043206197981 */ /* 0x000164000c1e1920 */
.L_x_164:
[----:B------:R-:W-:Y:S05]  /*4e10*/  BSYNC B1 ;  /* 0x0000000000017941 */ /* 0x000fea0003800000 */
.L_x_163:
[----:B-----5:R-:W-:Y:S01]  /*4e20*/  FMUL R12, R25, R22 ;  /* 0x00000016190c7220 */ /* 0x020fe20000400000 */
[----:B------:R-:W-:Y:S01]  /*4e30*/  ISETP.GT.AND P2, PT, R2, 0x8, P2 ;  /* 0x000000080200780c */ /* 0x000fe20001744270 */
[----:B------:R-:W-:Y:S02]  /*4e40*/  BSSY B1, `(.L_x_165) ;  /* 0x0000005000017945 */ /* 0x000fe40003800000 */
[----:B------:R-:W-:-:S05]  /*4e50*/  FFMA R89, R89, R23, R12 ;  /* 0x0000001759597223 */ /* 0x000fca000000000c */
[----:B------:R0:W-:Y:S05]  /*4e60*/  @P0 STG.E desc[UR50][R4.64+0x204], R89 ;  /* 0x0002045904000986 */ /* 0x0001ea000c101932 */
[----:B------:R-:W-:Y:S05]  /*4e70*/  @!P2 BRA `(.L_x_166) ;  /* 0x000000000004a947 */ /* 0x000fea0003800000 */
[----:B------:R0:W5:Y:S02]  /*4e80*/  LDG.E.LTC128B R25, desc[UR50][R8.64+0x200] ;  /* 0x0002003208197981 */ /* 0x000164000c1e1920 */
.L_x_166:
[----:B------:R-:W-:Y:S05]  /*4e90*/  BSYNC B1 ;  /* 0x0000000000017941 */ /* 0x000fea0003800000 */
.L_x_165:
        /* <DEDUP_REMOVED lines=8> */
.L_x_168:
[----:B------:R-:W-:Y:S05]  /*4f20*/  BSYNC B1 ;  /* 0x0000000000017941 */ /* 0x000fea0003800000 */
.L_x_167:
        /* <DEDUP_REMOVED lines=8> */
.L_x_170:
[----:B------:R-:W-:Y:S05]  /*4fb0*/  BSYNC B1 ;  /* 0x0000000000017941 */ /* 0x000fea0003800000 */
.L_x_169:
[----:B0----5:R-:W-:Y:S01]  /*4fc0*/  FMUL R3, R25, R22 ;  /* 0x0000001619037220 */ /* 0x021fe20000400000 */
[----:B------:R-:W-:Y:S01]  /*4fd0*/  ISETP.GT.AND P1, PT, R2, RZ, P2 ;  /* 0x000000ff0200720c */ /* 0x000fe20001724270 */
[----:B------:R-:W-:Y:S02]  /*4fe0*/  BSSY B1, `(.L_x_171) ;  /* 0x0000005000017945 */ /* 0x000fe40003800000 */
[----:B------:R-:W-:-:S05]  /*4ff0*/  FFMA R3, R92, R23, R3 ;  /* 0x000000175c037223 */ /* 0x000fca0000000003 */
[----:B------:R0:W-:Y:S05]  /*5000*/  @P3 STG.E desc[UR50][R4.64+0x220], R3 ;  /* 0x0002200304003986 */ /* 0x0001ea000c101932 */
[----:B------:R-:W-:Y:S05]  /*5010*/  @!P1 BRA `(.L_x_172) ;  /* 0x0000000000049947 */ /* 0x000fea0003800000 */
[----:B------:R0:W5:Y:S02]  /*5020*/  LDG.E.LTC128B R25, desc[UR50][R6.64+0x224] ;  /* 0x0002243206197981 */ /* 0x000164000c1e1920 */
.L_x_172:
[----:B------:R-:W-:Y:S05]  /*5030*/  BSYNC B1 ;  /* 0x0000000000017941 */ /* 0x000fea0003800000 */
.L_x_171:
[----:B-----5:R-:W-:Y:S01]  /*5040*/  FMUL R12, R25, R22 ;  /* 0x00000016190c7220 */ /* 0x020fe20000400000 */
[----:B------:R-:W-:Y:S01]  /*5050*/  ISETP.GT.AND P0, PT, R2, 0x8, P0 ;  /* 0x000000080200780c */ /* 0x000fe20000704270 */
[----:B------:R-:W-:Y:S02]  /*5060*/  BSSY B1, `(.L_x_173) ;  /* 0x0000005000017945 */ /* 0x000fe40003800000 */
[----:B------:R-:W-:-:S05]  /*5070*/  FFMA R93, R93, R23, R12 ;  /* 0x000000175d5d7223 */ /* 0x000fca000000000c */
[----:B------:R0:W-:Y:S05]  /*5080*/  @P1 STG.E desc[UR50][R4.64+0x224], R93 ;  /* 0x0002245d04001986 */ /* 0x0001ea000c101932 */
[----:B------:R-:W-:Y:S05]  /*5090*/  @!P0 BRA `(.L_x_174) ;  /* 0x0000000000048947 */ /* 0x000fea0003800000 */
[----:B------:R0:W5:Y:S02]  /*50a0*/  LDG.E.LTC128B R25, desc[UR50][R8.64+0x220] ;  /* 0x0002203208197981 */ /* 0x000164000c1e1920 */
.L_x_174:
[----:B------:R-:W-:Y:S05]  /*50b0*/  BSYNC B1 ;  /* 0x0000000000017941 */ /* 0x000fea0003800000 */
.L_x_173:
        /* <DEDUP_REMOVED lines=8> */
.L_x_176:
[----:B------:R-:W-:Y:S05]  /*5140*/  BSYNC B1 ;  /* 0x0000000000017941 */ /* 0x000fea0003800000 */
.L_x_175:
        /* <DEDUP_REMOVED lines=8> */
.L_x_178:
[----:B------:R-:W-:Y:S05]  /*51d0*/  BSYNC B1 ;  /* 0x0000000000017941 */ /* 0x000fea0003800000 */
.L_x_177:
[----:B0----5:R-:W-:Y:S01]  /*51e0*/  FMUL R3, R25, R22 ;  /* 0x0000001619037220 */ /* 0x021fe20000400000 */
[----:B------:R-:W-:Y:S01]  /*51f0*/  ISETP.GT.AND P2, PT, R2, RZ, P0 ;  /* 0x000000ff0200720c */ /* 0x000fe20000744270 */
[----:B------:R-:W-:Y:S02]  /*5200*/  BSSY B1, `(.L_x_179) ;  /* 0x0000005000017945 */ /* 0x000fe40003800000 */
[----:B------:R-:W-:-:S05]  /*5210*/  FFMA R3, R96, R23, R3 ;  /* 0x0000001760037223 */ /* 0x000fca0000000003 */
[----:B------:R0:W-:Y:S05]  /*5220*/  @P3 STG.E desc[UR50][R4.64+0x240], R3 ;  /* 0x0002400304003986 */ /* 0x0001ea000c101932 */
[----:B------:R-:W-:Y:S05]  /*5230*/  @!P2 BRA `(.L_x_180) ;  /* 0x000000000004a947 */ /* 0x000fea0003800000 */
[----:B------:R0:W5:Y:S02]  /*5240*/  LDG.E.LTC128B R25, desc[UR50][R6.64+0x244] ;  /* 0x0002443206197981 */ /* 0x000164000c1e1920 */
.L_x_180:
[----:B------:R-:W-:Y:S05]  /*5250*/  BSYNC B1 ;  /* 0x0000000000017941 */ /* 0x000fea0003800000 */
.L_x_179:
[----:B-----5:R-:W-:Y:S01]  /*5260*/  FMUL R12, R25, R22 ;  /* 0x00000016190c7220 */ /* 0x020fe20000400000 */
[----:B------:R-:W-:Y:S01]  /*5270*/  ISETP.GT.AND P1, PT, R2, 0x8, P1 ;  /* 0x000000080200780c */ /* 0x000fe20000f24270 */
[----:B------:R-:W-:Y:S02]  /*5280*/  BSSY B1, `(.L_x_181) ;  /* 0x0000005000017945 */ /* 0x000fe40003800000 */
[----:B------:R-:W-:-:S05]  /*5290*/  FFMA R97, R97, R23, R12 ;  /* 0x0000001761617223 */ /* 0x000fca000000000c */
[----:B------:R0:W-:Y:S05]  /*52a0*/  @P2 STG.E desc[UR50][R4.64+0x244], R97 ;  /* 0x0002446104002986 */ /* 0x0001ea000c101932 */
[----:B------:R-:W-:Y:S05]  /*52b0*/  @!P1 BRA `(.L_x_182) ;  /* 0x0000000000049947 */ /* 0x000fea0003800000 */
[----:B------:R0:W5:Y:S02]  /*52c0*/  LDG.E.LTC128B R25, desc[UR50][R8.64+0x240] ;  /* 0x0002403208197981 */ /* 0x000164000c1e1920 */
.L_x_182:
[----:B------:R-:W-:Y:S05]  /*52d0*/  BSYNC B1 ;  /* 0x0000000000017941 */ /* 0x000fea0003800000 */
.L_x_181:
        /* <DEDUP_REMOVED lines=8> */
.L_x_184:
[----:B------:R-:W-:Y:S05]  /*5360*/  BSYNC B1 ;  /* 0x0000000000017941 */ /* 0x000fea0003800000 */
.L_x_183:
        /* <DEDUP_REMOVED lines=8> */
.L_x_186:
[----:B------:R-:W-:Y:S05]  /*53f0*/  BSYNC B1 ;  /* 0x0000000000017941 */ /* 0x000fea0003800000 */
.L_x_185:
[----:B0----5:R-:W-:Y:S01]  /*5400*/  FMUL R3, R25, R22 ;  /* 0x0000001619037220 */ /* 0x021fe20000400000 */
[----:B------:R-:W-:Y:S01]  /*5410*/  ISETP.GT.AND P0, PT, R2, RZ, P1 ;  /* 0x000000ff0200720c */ /* 0x000fe20000f04270 */
[----:B------:R-:W-:Y:S02]  /*5420*/  BSSY B1, `(.L_x_187) ;  /* 0x0000005000017945 */ /* 0x000fe40003800000 */
[----:B------:R-:W-:-:S05]  /*5430*/  FFMA R3, R100, R23, R3 ;  /* 0x0000001764037223 */ /* 0x000fca0000000003 */
[----:B------:R0:W-:Y:S05]  /*5440*/  @P3 STG.E desc[UR50][R4.64+0x260], R3 ;  /* 0x0002600304003986 */ /* 0x0001ea000c101932 */
[----:B------:R-:W-:Y:S05]  /*5450*/  @!P0 BRA `(.L_x_188) ;  /* 0x0000000000048947 */ /* 0x000fea0003800000 */
[----:B------:R0:W5:Y:S02]  /*5460*/  LDG.E.LTC128B R25, desc[UR50][R6.64+0x264] ;  /* 0x0002643206197981 */ /* 0x000164000c1e1920 */
.L_x_188:
[----:B------:R-:W-:Y:S05]  /*5470*/  BSYNC B1 ;  /* 0x0000000000017941 */ /* 0x000fea0003800000 */
.L_x_187:
[----:B-----5:R-:W-:Y:S01]  /*5480*/  FMUL R12, R25, R22 ;  /* 0x00000016190c7220 */ /* 0x020fe20000400000 */
[----:B------:R-:W-:Y:S01]  /*5490*/  ISETP.GT.AND P2, PT, R2, 0x8, P2 ;  /* 0x000000080200780c */ /* 0x000fe20001744270 */
[----:B------:R-:W-:Y:S02]  /*54a0*/  BSSY B1, `(.L_x_189) ;  /* 0x0000005000017945 */ /* 0x000fe40003800000 */
[----:B------:R-:W-:-:S05]  /*54b0*/  FFMA R101, R101, R23, R12 ;  /* 0x0000001765657223 */ /* 0x000fca000000000c */
[----:B------:R0:W-:Y:S05]  /*54c0*/  @P0 STG.E desc[UR50][R4.64+0x264], R101 ;  /* 0x0002646504000986 */ /* 0x0001ea000c101932 */
[----:B------:R-:W-:Y:S05]  /*54d0*/  @!P2 BRA `(.L_x_190) ;  /* 0x000000000004a947 */ /* 0x000fea0003800000 */
[----:B------:R0:W5:Y:S02]  /*54e0*/  LDG.E.LTC128B R25, desc[UR50][R8.64+0x260] ;  /* 0x0002603208197981 */ /* 0x000164000c1e1920 */
.L_x_190:
[----:B------:R-:W-:Y:S05]  /*54f0*/  BSYNC B1 ;  /* 0x0000000000017941 */ /* 0x000fea0003800000 */
.L_x_189:
        /* <DEDUP_REMOVED lines=8> */
.L_x_192:
[----:B------:R-:W-:Y:S05]  /*5580*/  BSYNC B1 ;  /* 0x0000000000017941 */ /* 0x000fea0003800000 */
.L_x_191:
        /* <DEDUP_REMOVED lines=8> */
.L_x_194:
[----:B------:R-:W-:Y:S05]  /*5610*/  BSYNC B1 ;  /* 0x0000000000017941 */ /* 0x000fea0003800000 */
.L_x_193:
[----:B0----5:R-:W-:Y:S01]  /*5620*/  FMUL R3, R25, R22 ;  /* 0x0000001619037220 */ /* 0x021fe20000400000 */
[----:B------:R-:W-:Y:S01]  /*5630*/  ISETP.GT.AND P1, PT, R2, RZ, P2 ;  /* 0x000000ff0200720c */ /* 0x000fe20001724270 */
[----:B------:R-:W-:Y:S02]  /*5640*/  BSSY B1, `(.L_x_195) ;  /* 0x0000005000017945 */ /* 0x000fe40003800000 */
[----:B------:R-:W-:-:S05]  /*5650*/  FFMA R3, R104, R23, R3 ;  /* 0x0000001768037223 */ /* 0x000fca0000000003 */
[----:B------:R0:W-:Y:S05]  /*5660*/  @P3 STG.E desc[UR50][R4.64+0x280], R3 ;  /* 0x0002800304003986 */ /* 0x0001ea000c101932 */
[----:B------:R-:W-:Y:S05]  /*5670*/  @!P1 BRA `(.L_x_196) ;  /* 0x0000000000049947 */ /* 0x000fea0003800000 */
[----:B------:R0:W5:Y:S02]  /*5680*/  LDG.E.LTC128B R25, desc[UR50][R6.64+0x284] ;  /* 0x0002843206197981 */ /* 0x000164000c1e1920 */
.L_x_196:
[----:B------:R-:W-:Y:S05]  /*5690*/  BSYNC B1 ;  /* 0x0000000000017941 */ /* 0x000fea0003800000 */
.L_x_195:
[----:B-----5:R-:W-:Y:S01]  /*56a0*/  FMUL R12, R25, R22 ;  /* 0x00000016190c7220 */ /* 0x020fe20000400000 */
[----:B------:R-:W-:Y:S01]  /*56b0*/  ISETP.GT.AND P0, PT, R2, 0x8, P0 ;  /* 0x000000080200780c */ /* 0x000fe20000704270 */
[----:B------:R-:W-:Y:S02]  /*56c0*/  BSSY B1, `(.L_x_197) ;  /* 0x0000005000017945 */ /* 0x000fe40003800000 */
[----:B------:R-:W-:-:S05]  /*56d0*/  FFMA R105, R105, R23, R12 ;  /* 0x0000001769697223 */ /* 0x000fca000000000c */
[----:B------:R0:W-:Y:S05]  /*56e0*/  @P1 STG.E desc[UR50][R4.64+0x284], R105 ;  /* 0x0002846904001986 */ /* 0x0001ea000c101932 */
[----:B------:R-:W-:Y:S05]  /*56f0*/  @!P0 BRA `(.L_x_198) ;  /* 0x0000000000048947 */ /* 0x000fea0003800000 */
[----:B------:R0:W5:Y:S02]  /*5700*/  LDG.E.LTC128B R25, desc[UR50][R8.64+0x280] ;  /* 0x0002803208197981 */ /* 0x000164000c1e1920 */
.L_x_198:
[----:B------:R-:W-:Y:S05]  /*5710*/  BSYNC B1 ;  /* 0x0000000000017941 */ /* 0x000fea0003800000 */
.L_x_197:
        /* <DEDUP_REMOVED lines=8> */
.L_x_200:
[----:B------:R-:W-:Y:S05]  /*57a0*/  BSYNC B1 ;  /* 0x0000000000017941 */ /* 0x000fea0003800000 */
.L_x_199:
        /* <DEDUP_REMOVED lines=8> */
.L_x_202:
[----:B------:R-:W-:Y:S05]  /*5830*/  BSYNC B1 ;  /* 0x0000000000017941 */ /* 0x000fea0003800000 */
.L_x_201:
[----:B0----5:R-:W-:Y:S01]  /*5840*/  FMUL R3, R25, R22 ;  /* 0x0000001619037220 */ /* 0x021fe20000400000 */
[----:B------:R-:W-:Y:S01]  /*5850*/  ISETP.GT.AND P2, PT, R2, RZ, P0 ;  /* 0x000000ff0200720c */ /* 0x000fe20000744270 */
[----:B------:R-:W-:Y:S02]  /*5860*/  BSSY B1, `(.L_x_203) ;  /* 0x0000005000017945 */ /* 0x000fe40003800000 */
[----:B------:R-:W-:-:S05]  /*5870*/  FFMA R3, R108, R23, R3 ;  /* 0x000000176c037223 */ /* 0x000fca0000000003 */
[----:B------:R0:W-:Y:S05]  /*5880*/  @P3 STG.E desc[UR50][R4.64+0x2a0], R3 ;  /* 0x0002a00304003986 */ /* 0x0001ea000c101932 */
[----:B------:R-:W-:Y:S05]  /*5890*/  @!P2 BRA `(.L_x_204) ;  /* 0x000000000004a947 */ /* 0x000fea0003800000 */
[----:B------:R0:W5:Y:S02]  /*58a0*/  LDG.E.LTC128B R25, desc[UR50][R6.64+0x2a4] ;  /* 0x0002a43206197981 */ /* 0x000164000c1e1920 */
.L_x_204:
[----:B------:R-:W-:Y:S05]  /*58b0*/  BSYNC B1 ;  /* 0x0000000000017941 */ /* 0x000fea0003800000 */
.L_x_203:
[----:B-----5:R-:W-:Y:S01]  /*58c0*/  FMUL R12, R25, R22 ;  /* 0x00000016190c7220 */ /* 0x020fe20000400000 */
[----:B------:R-:W-:Y:S01]  /*58d0*/  ISETP.GT.AND P1, PT, R2, 0x8, P1 ;  /* 0x000000080200780c */ /* 0x000fe20000f24270 */
[----:B------:R-:W-:Y:S02]  /*58e0*/  BSSY B1, `(.L_x_205) ;  /* 0x0000005000017945 */ /* 0x000fe40003800000 */
[----:B------:R-:W-:-:S05]  /*58f0*/  FFMA R109, R109, R23, R12 ;  /* 0x000000176d6d7223 */ /* 0x000fca000000000c */
[----:B------:R0:W-:Y:S05]  /*5900*/  @P2 STG.E desc[UR50][R4.64+0x2a4], R109 ;  /* 0x0002a46d04002986 */ /* 0x0001ea000c101932 */
[----:B------:R-:W-:Y:S05]  /*5910*/  @!P1 BRA `(.L_x_206) ;  /* 0x0000000000049947 */ /* 0x000fea0003800000 */
[----:B------:R0:W5:Y:S02]  /*5920*/  LDG.E.LTC128B R25, desc[UR50][R8.64+0x2a0] ;  /* 0x0002a03208197981 */ /* 0x000164000c1e1920 */
.L_x_206:
[----:B------:R-:W-:Y:S05]  /*5930*/  BSYNC B1 ;  /* 0x0000000000017941 */ /* 0x000fea0003800000 */
.L_x_205:
        /* <DEDUP_REMOVED lines=8> */
.L_x_208:
[----:B------:R-:W-:Y:S05]  /*59c0*/  BSYNC B1 ;  /* 0x0000000000017941 */ /* 0x000fea0003800000 */
.L_x_207:
        /* <DEDUP_REMOVED lines=8> */
.L_x_210:
[----:B------:R-:W-:Y:S05]  /*5a50*/  BSYNC B1 ;  /* 0x0000000000017941 */ /* 0x000fea0003800000 */
.L_x_209:
[----:B0----5:R-:W-:Y:S01]  /*5a60*/  FMUL R3, R25, R22 ;  /* 0x0000001619037220 */ /* 0x021fe20000400000 */
[----:B------:R-:W-:Y:S01]  /*5a70*/  ISETP.GT.AND P0, PT, R2, RZ, P1 ;  /* 0x000000ff0200720c */ /* 0x000fe20000f04270 */
[----:B------:R-:W-:Y:S02]  /*5a80*/  BSSY B1, `(.L_x_211) ;  /* 0x0000005000017945 */ /* 0x000fe40003800000 */
[----:B------:R-:W-:-:S05]  /*5a90*/  FFMA R3, R112, R23, R3 ;  /* 0x0000001770037223 */ /* 0x000fca0000000003 */
[----:B------:R0:W-:Y:S05]  /*5aa0*/  @P3 STG.E desc[UR50][R4.64+0x2c0], R3 ;  /* 0x0002c00304003986 */ /* 0x0001ea000c101932 */
[----:B------:R-:W-:Y:S05]  /*5ab0*/  @!P0 BRA `(.L_x_212) ;  /* 0x0000000000048947 */ /* 0x000fea0003800000 */
[----:B------:R0:W5:Y:S02]  /*5ac0*/  LDG.E.LTC128B R25, desc[UR50][R6.64+0x2c4] ;  /* 0x0002c43206197981 */ /* 0x000164000c1e1920 */
.L_x_212:
[----:B------:R-:W-:Y:S05]  /*5ad0*/  BSYNC B1 ;  /* 0x0000000000017941 */ /* 0x000fea0003800000 */
.L_x_211:
[----:B-----5:R-:W-:Y:S01]  /*5ae0*/  FMUL R12, R25, R22 ;  /* 0x00000016190c7220 */ /* 0x020fe20000400000 */
[----:B------:R-:W-:Y:S01]  /*5af0*/  ISETP.GT.AND P2, PT, R2, 0x8, P2 ;  /* 0x000000080200780c */ /* 0x000fe20001744270 */
[----:B------:R-:W-:Y:S02]  /*5b00*/  BSSY B1, `(.L_x_213) ;  /* 0x0000005000017945 */ /* 0x000fe40003800000 */
[----:B------:R-:W-:-:S05]  /*5b10*/  FFMA R113, R113, R23, R12 ;  /* 0x0000001771717223 */ /* 0x000fca000000000c */
[----:B------:R0:W-:Y:S05]  /*5b20*/  @P0 STG.E desc[UR50][R4.64+0x2c4], R113 ;  /* 0x0002c47104000986 */ /* 0x0001ea000c101932 */
[----:B------:R-:W-:Y:S05]  /*5b30*/  @!P2 BRA `(.L_x_214) ;  /* 0x000000000004a947 */ /* 0x000fea0003800000 */
[----:B------:R0:W5:Y:S02]  /*5b40*/  LDG.E.LTC128B R25, desc[UR50][R8.64+0x2c0] ;  /* 0x0002c03208197981 */ /* 0x000164000c1e1920 */
.L_x_214:
[----:B------:R-:W-:Y:S05]  /*5b50*/  BSYNC B1 ;  /* 0x0000000000017941 */ /* 0x000fea0003800000 */
.L_x_213:
        /* <DEDUP_REMOVED lines=8> */
.L_x_216:
[----:B------:R-:W-:Y:S05]  /*5be0*/  BSYNC B1 ;  /* 0x0000000000017941 */ /* 0x000fea0003800000 */
.L_x_215:
        /* <DEDUP_REMOVED lines=8> */
.L_x_218:
[----:B------:R-:W-:Y:S05]  /*5c70*/  BSYNC B1 ;  /* 0x0000000000017941 */ /* 0x000fea0003800000 */
.L_x_217:
[----:B0----5:R-:W-:Y:S01]  /*5c80*/  FMUL R3, R25, R22 ;  /* 0x0000001619037220 */ /* 0x021fe20000400000 */
[----:B------:R-:W-:Y:S01]  /*5c90*/  ISETP.GT.AND P1, PT, R2, RZ, P2 ;  /* 0x000000ff0200720c */ /* 0x000fe20001724270 */
[----:B------:R-:W-:Y:S02]  /*5ca0*/  BSSY B1, `(.L_x_219) ;  /* 0x0000005000017945 */ /* 0x000fe40003800000 */
[----:B------:R-:W-:-:S05]  /*5cb0*/  FFMA R3, R116, R23, R3 ;  /* 0x0000001774037223 */ /* 0x000fca0000000003 */
[----:B------:R0:W-:Y:S05]  /*5cc0*/  @P3 STG.E desc[UR50][R4.64+0x2e0], R3 ;  /* 0x0002e00304003986 */ /* 0x0001ea000c101932 */
[----:B------:R-:W-:Y:S05]  /*5cd0*/  @!P1 BRA `(.L_x_220) ;  /* 0x0000000000049947 */ /* 0x000fea0003800000 */
[----:B------:R0:W5:Y:S02]  /*5ce0*/  LDG.E.LTC128B R25, desc[UR50][R6.64+0x2e4] ;  /* 0x0002e43206197981 */ /* 0x000164000c1e1920 */
.L_x_220:
[----:B------:R-:W-:Y:S05]  /*5cf0*/  BSYNC B1 ;  /* 0x0000000000017941 */ /* 0x000fea0003800000 */
.L_x_219:
[----:B-----5:R-:W-:Y:S01]  /*5d00*/  FMUL R12, R25, R22 ;  /* 0x00000016190c7220 */ /* 0x020fe20000400000 */
[----:B------:R-:W-:Y:S01]  /*5d10*/  ISETP.GT.AND P0, PT, R2, 0x8, P0 ;  /* 0x000000080200780c */ /* 0x000fe20000704270 */
[----:B------:R-:W-:Y:S02]  /*5d20*/  BSSY B1, `(.L_x_221) ;  /* 0x0000005000017945 */ /* 0x000fe40003800000 */
[----:B------:R-:W-:-:S05]  /*5d30*/  FFMA R117, R117, R23, R12 ;  /* 0x0000001775757223 */ /* 0x000fca000000000c */
[----:B------:R0:W-:Y:S05]  /*5d40*/  @P1 STG.E desc[UR50][R4.64+0x2e4], R117 ;  /* 0x0002e47504001986 */ /* 0x0001ea000c101932 */
[----:B------:R-:W-:Y:S05]  /*5d50*/  @!P0 BRA `(.L_x_222) ;  /* 0x0000000000048947 */ /* 0x000fea0003800000 */
[----:B------:R0:W5:Y:S02]  /*5d60*/  LDG.E.LTC128B R25, desc[UR50][R8.64+0x2e0] ;  /* 0x0002e03208197981 */ /* 0x000164000c1e1920 */
.L_x_222:
[----:B------:R-:W-:Y:S05]  /*5d70*/  BSYNC B1 ;  /* 0x0000000000017941 */ /* 0x000fea0003800000 */
.L_x_221:
        /* <DEDUP_REMOVED lines=8> */
.L_x_224:
[----:B------:R-:W-:Y:S05]  /*5e00*/  BSYNC B1 ;  /* 0x0000000000017941 */ /* 0x000fea0003800000 */
.L_x_223:
        /* <DEDUP_REMOVED lines=8> */
.L_x_226:
[----:B------:R-:W-:Y:S05]  /*5e90*/  BSYNC B1 ;  /* 0x0000000000017941 */ /* 0x000fea0003800000 */
.L_x_225:
[----:B0----5:R-:W-:Y:S01]  /*5ea0*/  FMUL R3, R25, R22 ;  /* 0x0000001619037220 */ /* 0x021fe20000400000 */
[----:B------:R-:W-:Y:S01]  /*5eb0*/  ISETP.GT.AND P2, PT, R2, RZ, P0 ;  /* 0x000000ff0200720c */ /* 0x000fe20000744270 */
[----:B------:R-:W-:Y:S02]  /*5ec0*/  BSSY B1, `(.L_x_227) ;  /* 0x0000005000017945 */ /* 0x000fe40003800000 */
[----:B------:R-:W-:-:S05]  /*5ed0*/  FFMA R3, R120, R23, R3 ;  /* 0x0000001778037223 */ /* 0x000fca0000000003 */
[----:B------:R0:W-:Y:S05]  /*5ee0*/  @P3 STG.E desc[UR50][R4.64+0x300], R3 ;  /* 0x0003000304003986 */ /* 0x0001ea000c101932 */
[----:B------:R-:W-:Y:S05]  /*5ef0*/  @!P2 BRA `(.L_x_228) ;  /* 0x000000000004a947 */ /* 0x000fea0003800000 */
[----:B------:R0:W5:Y:S02]  /*5f00*/  LDG.E.LTC128B R25, desc[UR50][R6.64+0x304] ;  /* 0x0003043206197981 */ /* 0x000164000c1e1920 */
.L_x_228:
[----:B------:R-:W-:Y:S05]  /*5f10*/  BSYNC B1 ;  /* 0x0000000000017941 */ /* 0x000fea0003800000 */
.L_x_227:
[----:B-----5:R-:W-:Y:S01]  /*5f20*/  FMUL R12, R25, R22 ;  /* 0x00000016190c7220 */ /* 0x020fe20000400000 */
[----:B------:R-:W-:Y:S01]  /*5f30*/  ISETP.GT.AND P1, PT, R2, 0x8, P1 ;  /* 0x000000080200780c */ /* 0x000fe20000f24270 */
[----:B------:R-:W-:Y:S02]  /*5f40*/  BSSY B1, `(.L_x_229) ;  /* 0x0000005000017945 */ /* 0x000fe40003800000 */
[----:B------:R-:W-:-:S05]  /*5f50*/  FFMA R121, R121, R23, R12 ;  /* 0x0000001779797223 */ /* 0x000fca000000000c */
[----:B------:R0:W-:Y:S05]  /*5f60*/  @P2 STG.E desc[UR50][R4.64+0x304], R121 ;  /* 0x0003047904002986 */ /* 0x0001ea000c101932 */
[----:B------:R-:W-:Y:S05]  /*5f70*/  @!P1 BRA `(.L_x_230) ;  /* 0x0000000000049947 */ /* 0x000fea0003800000 */
[----:B------:R0:W5:Y:S02]  /*5f80*/  LDG.E.LTC128B R25, desc[UR50][R8.64+0x300] ;  /* 0x0003003208197981 */ /* 0x000164000c1e1920 */
.L_x_230:
[----:B------:R-:W-:Y:S05]  /*5f90*/  BSYNC B1 ;  /* 0x0000000000017941 */ /* 0x000fea0003800000 */
.L_x_229:
        /* <DEDUP_REMOVED lines=8> */
.L_x_232:
[----:B------:R-:W-:Y:S05]  /*6020*/  BSYNC B1 ;  /* 0x0000000000017941 */ /* 0x000fea0003800000 */
.L_x_231:
        /* <DEDUP_REMOVED lines=8> */
.L_x_234:
[----:B------:R-:W-:Y:S05]  /*60b0*/  BSYNC B1 ;  /* 0x0000000000017941 */ /* 0x000fea0003800000 */
.L_x_233:
[----:B0----5:R-:W-:Y:S01]  /*60c0*/  FMUL R3, R25, R22 ;  /* 0x0000001619037220 */ /* 0x021fe20000400000 */
[----:B------:R-:W-:Y:S01]  /*60d0*/  ISETP.GT.AND P0, PT, R2, RZ, P1 ;  /* 0x000000ff0200720c */ /* 0x000fe20000f04270 */
[----:B------:R-:W-:Y:S02]  /*60e0*/  BSSY B1, `(.L_x_235) ;  /* 0x0000005000017945 */ /* 0x000fe40003800000 */
[----:B------:R-:W-:-:S05]  /*60f0*/  FFMA R3, R124, R23, R3 ;  /* 0x000000177c037223 */ /* 0x000fca0000000003 */
[----:B------:R0:W-:Y:S05]  /*6100*/  @P3 STG.E desc[UR50][R4.64+0x320], R3 ;  /* 0x0003200304003986 */ /* 0x0001ea000c101932 */
[----:B------:R-:W-:Y:S05]  /*6110*/  @!P0 BRA `(.L_x_236) ;  /* 0x0000000000048947 */ /* 0x000fea0003800000 */
[----:B------:R0:W5:Y:S02]  /*6120*/  LDG.E.LTC128B R25, desc[UR50][R6.64+0x324] ;  /* 0x0003243206197981 */ /* 0x000164000c1e1920 */
.L_x_236:
[----:B------:R-:W-:Y:S05]  /*6130*/  BSYNC B1 ;  /* 0x0000000000017941 */ /* 0x000fea0003800000 */
.L_x_235:
[----:B-----5:R-:W-:Y:S01]  /*6140*/  FMUL R12, R25, R22 ;  /* 0x00000016190c7220 */ /* 0x020fe20000400000 */
[----:B------:R-:W-:Y:S01]  /*6150*/  ISETP.GT.AND P2, PT, R2, 0x8, P2 ;  /* 0x000000080200780c */ /* 0x000fe20001744270 */
[----:B------:R-:W-:Y:S02]  /*6160*/  BSSY B1, `(.L_x_237) ;  /* 0x0000005000017945 */ /* 0x000fe40003800000 */
[----:B------:R-:W-:-:S05]  /*6170*/  FFMA R125, R125, R23, R12 ;  /* 0x000000177d7d7223 */ /* 0x000fca000000000c */
[----:B------:R0:W-:Y:S05]  /*6180*/  @P0 STG.E desc[UR50][R4.64+0x324], R125 ;  /* 0x0003247d04000986 */ /* 0x0001ea000c101932 */
[----:B------:R-:W-:Y:S05]  /*6190*/  @!P2 BRA `(.L_x_238) ;  /* 0x000000000004a947 */ /* 0x000fea0003800000 */
[----:B------:R0:W5:Y:S02]  /*61a0*/  LDG.E.LTC128B R25, desc[UR50][R8.64+0x320] ;  /* 0x0003203208197981 */ /* 0x000164000c1e1920 */
.L_x_238:
[----:B------:R-:W-:Y:S05]  /*61b0*/  BSYNC B1 ;  /* 0x0000000000017941 */ /* 0x000fea0003800000 */
.L_x_237:
        /* <DEDUP_REMOVED lines=8> */
.L_x_240:
[----:B------:R-:W-:Y:S05]  /*6240*/  BSYNC B1 ;  /* 0x0000000000017941 */ /* 0x000fea0003800000 */
.L_x_239:
        /* <DEDUP_REMOVED lines=8> */
.L_x_242:
[----:B------:R-:W-:Y:S05]  /*62d0*/  BSYNC B1 ;  /* 0x0000000000017941 */ /* 0x000fea0003800000 */
.L_x_241:
[----:B0----5:R-:W-:Y:S01]  /*62e0*/  FMUL R3, R25, R22 ;  /* 0x0000001619037220 */ /* 0x021fe20000400000 */
[----:B------:R-:W-:Y:S01]  /*62f0*/  ISETP.GT.AND P1, PT, R2, RZ, P2 ;  /* 0x000000ff0200720c */ /* 0x000fe20001724270 */
[----:B------:R-:W-:Y:S02]  /*6300*/  BSSY B1, `(.L_x_243) ;  /* 0x0000005000017945 */ /* 0x000fe40003800000 */
[----:B------:R-:W-:-:S05]  /*6310*/  FFMA R3, R128, R23, R3 ;  /* 0x0000001780037223 */ /* 0x000fca0000000003 */
[----:B------:R0:W-:Y:S05]  /*6320*/  @P3 STG.E desc[UR50][R4.64+0x340], R3 ;  /* 0x0003400304003986 */ /* 0x0001ea000c101932 */
[----:B------:R-:W-:Y:S05]  /*6330*/  @!P1 BRA `(.L_x_244) ;  /* 0x0000000000049947 */ /* 0x000fea0003800000 */
[----:B------:R0:W5:Y:S02]  /*6340*/  LDG.E.LTC128B R25, desc[UR50][R6.64+0x344] ;  /* 0x0003443206197981 */ /* 0x000164000c1e1920 */
.L_x_244:
[----:B------:R-:W-:Y:S05]  /*6350*/  BSYNC B1 ;  /* 0x0000000000017941 */ /* 0x000fea0003800000 */
.L_x_243:
[----:B-----5:R-:W-:Y:S01]  /*6360*/  FMUL R12, R25, R22 ;  /* 0x00000016190c7220 */ /* 0x020fe20000400000 */
[----:B------:R-:W-:Y:S01]  /*6370*/  ISETP.GT.AND P0, PT, R2, 0x8, P0 ;  /* 0x000000080200780c */ /* 0x000fe20000704270 */
[----:B------:R-:W-:Y:S02]  /*6380*/  BSSY B1, `(.L_x_245) ;  /* 0x0000005000017945 */ /* 0x000fe40003800000 */
[----:B------:R-:W-:-:S05]  /*6390*/  FFMA R129, R129, R23, R12 ;  /* 0x0000001781817223 */ /* 0x000fca000000000c */
[----:B------:R0:W-:Y:S05]  /*63a0*/  @P1 STG.E desc[UR50][R4.64+0x344], R129 ;  /* 0x0003448104001986 */ /* 0x0001ea000c101932 */
[----:B------:R-:W-:Y:S05]  /*63b0*/  @!P0 BRA `(.L_x_246) ;  /* 0x0000000000048947 */ /* 0x000fea0003800000 */
[----:B------:R0:W5:Y:S02]  /*63c0*/  LDG.E.LTC128B R25, desc[UR50][R8.64+0x340] ;  /* 0x0003403208197981 */ /* 0x000164000c1e1920 */
.L_x_246:
[----:B------:R-:W-:Y:S05]  /*63d0*/  BSYNC B1 ;  /* 0x0000000000017941 */ /* 0x000fea0003800000 */
.L_x_245:
        /* <DEDUP_REMOVED lines=8> */
.L_x_248:
[----:B------:R-:W-:Y:S05]  /*6460*/  BSYNC B1 ;  /* 0x0000000000017941 */ /* 0x000fea0003800000 */
.L_x_247:
        /* <DEDUP_REMOVED lines=8> */
.L_x_250:
[----:B------:R-:W-:Y:S05]  /*64f0*/  BSYNC B1 ;  /* 0x0000000000017941 */ /* 0x000fea0003800000 */
.L_x_249:
[----:B0----5:R-:W-:Y:S01]  /*6500*/  FMUL R3, R25, R22 ;  /* 0x0000001619037220 */ /* 0x021fe20000400000 */
[----:B------:R-:W-:Y:S01]  /*6510*/  ISETP.GT.AND P2, PT, R2, RZ, P0 ;  /* 0x000000ff0200720c */ /* 0x000fe20000744270 */
[----:B------:R-:W-:Y:S02]  /*6520*/  BSSY B1, `(.L_x_251) ;  /* 0x0000005000017945 */ /* 0x000fe40003800000 */
[----:B------:R-:W-:-:S05]  /*6530*/  FFMA R3, R132, R23, R3 ;  /* 0x0000001784037223 */ /* 0x000fca0000000003 */
[----:B------:R0:W-:Y:S05]  /*6540*/  @P3 STG.E desc[UR50][R4.64+0x360], R3 ;  /* 0x0003600304003986 */ /* 0x0001ea000c101932 */
[----:B------:R-:W-:Y:S05]  /*6550*/  @!P2 BRA `(.L_x_252) ;  /* 0x000000000004a947 */ /* 0x000fea0003800000 */
[----:B------:R0:W5:Y:S02]  /*6560*/  LDG.E.LTC128B R25, desc[UR50][R6.64+0x364] ;  /* 0x0003643206197981 */ /* 0x000164000c1e1920 */
.L_x_252:
[----:B------:R-:W-:Y:S05]  /*6570*/  BSYNC B1 ;  /* 0x0000000000017941 */ /* 0x000fea0003800000 */
.L_x_251:
[----:B-----5:R-:W-:Y:S01]  /*6580*/  FMUL R12, R25, R22 ;  /* 0x00000016190c7220 */ /* 0x020fe20000400000 */
[----:B------:R-:W-:Y:S01]  /*6590*/  ISETP.GT.AND P1, PT, R2, 0x8, P1 ;  /* 0x000000080200780c */ /* 0x000fe20000f24270 */
[----:B------:R-:W-:Y:S02]  /*65a0*/  BSSY B1, `(.L_x_253) ;  /* 0x0000005000017945 */ /* 0x000fe40003800000 */
[----:B------:R-:W-:-:S05]  /*65b0*/  FFMA R133, R133, R23, R12 ;  /* 0x0000001785857223 */ /* 0x000fca000000000c */
[----:B------:R0:W-:Y:S05]  /*65c0*/  @P2 STG.E desc[UR50][R4.64+0x364], R133 ;  /* 0x0003648504002986 */ /* 0x0001ea000c101932 */
[----:B------:R-:W-:Y:S05]  /*65d0*/  @!P1 BRA `(.L_x_254) ;  /* 0x0000000000049947 */ /* 0x000fea0003800000 */
[----:B------:R0:W5:Y:S02]  /*65e0*/  LDG.E.LTC128B R25, desc[UR50][R8.64+0x360] ;  /* 0x0003603208197981 */ /* 0x000164000c1e1920 */
.L_x_254:
[----:B------:R-:W-:Y:S05]  /*65f0*/  BSYNC B1 ;  /* 0x0000000000017941 */ /* 0x000fea0003800000 */
.L_x_253:
        /* <DEDUP_REMOVED lines=8> */
.L_x_256:
[----:B------:R-:W-:Y:S05]  /*6680*/  BSYNC B1 ;  /* 0x0000000000017941 */ /* 0x000fea0003800000 */
.L_x_255:
        /* <DEDUP_REMOVED lines=8> */
.L_x_258:
[----:B------:R-:W-:Y:S05]  /*6710*/  BSYNC B1 ;  /* 0x0000000000017941 */ /* 0x000fea0003800000 */
.L_x_257:
[----:B0----5:R-:W-:Y:S01]  /*6720*/  FMUL R3, R25, R22 ;  /* 0x0000001619037220 */ /* 0x021fe20000400000 */
[----:B------:R-:W-:Y:S01]  /*6730*/  ISETP.GT.AND P0, PT, R2, RZ, P1 ;  /* 0x000000ff0200720c */ /* 0x000fe20000f04270 */
[----:B------:R-:W-:Y:S02]  /*6740*/  BSSY B1, `(.L_x_259) ;  /* 0x0000005000017945 */ /* 0x000fe40003800000 */
[----:B------:R-:W-:-:S05]  /*6750*/  FFMA R3, R136, R23, R3 ;  /* 0x0000001788037223 */ /* 0x000fca0000000003 */
[----:B------:R0:W-:Y:S05]  /*6760*/  @P3 STG.E desc[UR50][R4.64+0x380], R3 ;  /* 0x0003800304003986 */ /* 0x0001ea000c101932 */
[----:B------:R-:W-:Y:S05]  /*6770*/  @!P0 BRA `(.L_x_260) ;  /* 0x0000000000048947 */ /* 0x000fea0003800000 */
[----:B------:R0:W5:Y:S02]  /*6780*/  LDG.E.LTC128B R25, desc[UR50][R6.64+0x384] ;  /* 0x0003843206197981 */ /* 0x000164000c1e1920 */
.L_x_260:
[----:B------:R-:W-:Y:S05]  /*6790*/  BSYNC B1 ;  /* 0x0000000000017941 */ /* 0x000fea0003800000 */
.L_x_259:
[----:B-----5:R-:W-:Y:S01]  /*67a0*/  FMUL R12, R25, R22 ;  /* 0x00000016190c7220 */ /* 0x020fe20000400000 */
[----:B------:R-:W-:Y:S01]  /*67b0*/  ISETP.GT.AND P2, PT, R2, 0x8, P2 ;  /* 0x000000080200780c */ /* 0x000fe20001744270 */
[----:B------:R-:W-:Y:S02]  /*67c0*/  BSSY B1, `(.L_x_261) ;  /* 0x0000005000017945 */ /* 0x000fe40003800000 */
[----:B------:R-:W-:-:S05]  /*67d0*/  FFMA R137, R137, R23, R12 ;  /* 0x0000001789897223 */ /* 0x000fca000000000c */
[----:B------:R0:W-:Y:S05]  /*67e0*/  @P0 STG.E desc[UR50][R4.64+0x384], R137 ;  /* 0x0003848904000986 */ /* 0x0001ea000c101932 */
[----:B------:R-:W-:Y:S05]  /*67f0*/  @!P2 BRA `(.L_x_262) ;  /* 0x000000000004a947 */ /* 0x000fea0003800000 */
[----:B------:R0:W5:Y:S02]  /*6800*/  LDG.E.LTC128B R25, desc[UR50][R8.64+0x380] ;  /* 0x0003803208197981 */ /* 0x000164000c1e1920 */
.L_x_262:
[----:B------:R-:W-:Y:S05]  /*6810*/  BSYNC B1 ;  /* 0x0000000000017941 */ /* 0x000fea0003800000 */
.L_x_261:
        /* <DEDUP_REMOVED lines=8> */
.L_x_264:
[----:B------:R-:W-:Y:S05]  /*68a0*/  BSYNC B1 ;  /* 0x0000000000017941 */ /* 0x000fea0003800000 */
.L_x_263:
        /* <DEDUP_REMOVED lines=8> */
.L_x_266:
[----:B------:R-:W-:Y:S05]  /*6930*/  BSYNC B1 ;  /* 0x0000000000017941 */ /* 0x000fea0003800000 */
.L_x_265:
[----:B0----5:R-:W-:Y:S01]  /*6940*/  FMUL R3, R25, R22 ;  /* 0x0000001619037220 */ /* 0x021fe20000400000 */
[----:B------:R-:W-:Y:S01]  /*6950*/  ISETP.GT.AND P1, PT, R2, RZ, P2 ;  /* 0x000000ff0200720c */ /* 0x000fe20001724270 */
[----:B------:R-:W-:Y:S02]  /*6960*/  BSSY B1, `(.L_x_267) ;  /* 0x0000005000017945 */ /* 0x000fe40003800000 */
[----:B------:R-:W-:-:S05]  /*6970*/  FFMA R3, R140, R23, R3 ;  /* 0x000000178c037223 */ /* 0x000fca0000000003 */
[----:B------:R0:W-:Y:S05]  /*6980*/  @P3 STG.E desc[UR50][R4.64+0x3a0], R3 ;  /* 0x0003a00304003986 */ /* 0x0001ea000c101932 */
[----:B------:R-:W-:Y:S05]  /*6990*/  @!P1 BRA `(.L_x_268) ;  /* 0x0000000000049947 */ /* 0x000fea0003800000 */
[----:B------:R0:W5:Y:S02]  /*69a0*/  LDG.E.LTC128B R25, desc[UR50][R6.64+0x3a4] ;  /* 0x0003a43206197981 */ /* 0x000164000c1e1920 */
.L_x_268:
[----:B------:R-:W-:Y:S05]  /*69b0*/  BSYNC B1 ;  /* 0x0000000000017941 */ /* 0x000fea0003800000 */
.L_x_267:
[----:B-----5:R-:W-:Y:S01]  /*69c0*/  FMUL R12, R25, R22 ;  /* 0x00000016190c7220 */ /* 0x020fe20000400000 */
[----:B------:R-:W-:Y:S01]  /*69d0*/  ISETP.GT.AND P0, PT, R2, 0x8, P0 ;  /* 0x000000080200780c */ /* 0x000fe20000704270 */
[----:B------:R-:W-:Y:S02]  /*69e0*/  BSSY B1, `(.L_x_269) ;  /* 0x0000005000017945 */ /* 0x000fe40003800000 */
[----:B------:R-:W-:-:S05]  /*69f0*/  FFMA R141, R141, R23, R12 ;  /* 0x000000178d8d7223 */ /* 0x000fca000000000c */
[----:B------:R0:W-:Y:S05]  /*6a00*/  @P1 STG.E desc[UR50][R4.64+0x3a4], R141 ;  /* 0x0003a48d04001986 */ /* 0x0001ea000c101932 */
[----:B------:R-:W-:Y:S05]  /*6a10*/  @!P0 BRA `(.L_x_270) ;  /* 0x0000000000048947 */ /* 0x000fea0003800000 */
[----:B------:R0:W5:Y:S02]  /*6a20*/  LDG.E.LTC128B R25, desc[UR50][R8.64+0x3a0] ;  /* 0x0003a03208197981 */ /* 0x000164000c1e1920 */
.L_x_270:
[----:B------:R-:W-:Y:S05]  /*6a30*/  BSYNC B1 ;  /* 0x0000000000017941 */ /* 0x000fea0003800000 */
.L_x_269:
        /* <DEDUP_REMOVED lines=8> */
.L_x_272:
[----:B------:R-:W-:Y:S05]  /*6ac0*/  BSYNC B1 ;  /* 0x0000000000017941 */ /* 0x000fea0003800000 */
.L_x_271:
        /* <DEDUP_REMOVED lines=8> */
.L_x_274:
[----:B------:R-:W-:Y:S05]  /*6b50*/  BSYNC B1 ;  /* 0x0000000000017941 */ /* 0x000fea0003800000 */
.L_x_273:
[----:B0----5:R-:W-:Y:S01]  /*6b60*/  FMUL R3, R25, R22 ;  /* 0x0000001619037220 */ /* 0x021fe20000400000 */
[----:B------:R-:W-:Y:S01]  /*6b70*/  ISETP.GT.AND P2, PT, R2, RZ, P0 ;  /* 0x000000ff0200720c */ /* 0x000fe20000744270 */
[----:B------:R-:W-:Y:S02]  /*6b80*/  BSSY B1, `(.L_x_275) ;  /* 0x0000005000017945 */ /* 0x000fe40003800000 */
[----:B------:R-:W-:-:S05]  /*6b90*/  FFMA R3, R144, R23, R3 ;  /* 0x0000001790037223 */ /* 0x000fca0000000003 */
[----:B------:R0:W-:Y:S05]  /*6ba0*/  @P3 STG.E desc[UR50][R4.64+0x3c0], R3 ;  /* 0x0003c00304003986 */ /* 0x0001ea000c101932 */
[----:B------:R-:W-:Y:S05]  /*6bb0*/  @!P2 BRA `(.L_x_276) ;  /* 0x000000000004a947 */ /* 0x000fea0003800000 */
[----:B------:R0:W5:Y:S02]  /*6bc0*/  LDG.E.LTC128B R25, desc[UR50][R6.64+0x3c4] ;  /* 0x0003c43206197981 */ /* 0x000164000c1e1920 */
.L_x_276:
[----:B------:R-:W-:Y:S05]  /*6bd0*/  BSYNC B1 ;  /* 0x0000000000017941 */ /* 0x000fea0003800000 */
.L_x_275:
[----:B-----5:R-:W-:Y:S01]  /*6be0*/  FMUL R12, R25, R22 ;  /* 0x00000016190c7220 */ /* 0x020fe20000400000 */
[----:B------:R-:W-:Y:S01]  /*6bf0*/  ISETP.GT.AND P1, PT, R2, 0x8, P1 ;  /* 0x000000080200780c */ /* 0x000fe20000f24270 */
[----:B------:R-:W-:Y:S02]  /*6c00*/  BSSY B1, `(.L_x_277) ;  /* 0x0000005000017945 */ /* 0x000fe40003800000 */
[----:B------:R-:W-:-:S05]  /*6c10*/  FFMA R145, R145, R23, R12 ;  /* 0x0000001791917223 */ /* 0x000fca000000000c */
[----:B------:R0:W-:Y:S05]  /*6c20*/  @P2 STG.E desc[UR50][R4.64+0x3c4], R145 ;  /* 0x0003c49104002986 */ /* 0x0001ea000c101932 */
[----:B------:R-:W-:Y:S05]  /*6c30*/  @!P1 BRA `(.L_x_278) ;  /* 0x0000000000049947 */ /* 0x000fea0003800000 */
[----:B------:R0:W5:Y:S02]  /*6c40*/  LDG.E.LTC128B R25, desc[UR50][R8.64+0x3c0] ;  /* 0x0003c03208197981 */ /* 0x000164000c1e1920 */
.L_x_278:
[----:B------:R-:W-:Y:S05]  /*6c50*/  BSYNC B1 ;  /* 0x0000000000017941 */ /* 0x000fea0003800000 */
.L_x_277:
        /* <DEDUP_REMOVED lines=8> */
.L_x_280:
[----:B------:R-:W-:Y:S05]  /*6ce0*/  BSYNC B1 ;  /* 0x0000000000017941 */ /* 0x000fea0003800000 */
.L_x_279:
        /* <DEDUP_REMOVED lines=8> */
.L_x_282:
[----:B------:R-:W-:Y:S05]  /*6d70*/  BSYNC B1 ;  /* 0x0000000000017941 */ /* 0x000fea0003800000 */
.L_x_281:
[----:B0----5:R-:W-:Y:S01]  /*6d80*/  FMUL R3, R25, R22 ;  /* 0x0000001619037220 */ /* 0x021fe20000400000 */
[----:B------:R-:W-:Y:S01]  /*6d90*/  ISETP.GT.AND P0, PT, R2, RZ, P1 ;  /* 0x000000ff0200720c */ /* 0x000fe20000f04270 */
[----:B------:R-:W-:Y:S02]  /*6da0*/  BSSY B1, `(.L_x_283) ;  /* 0x0000005000017945 */ /* 0x000fe40003800000 */
[----:B------:R-:W-:-:S05]  /*6db0*/  FFMA R3, R148, R23, R3 ;  /* 0x0000001794037223 */ /* 0x000fca0000000003 */
[----:B------:R0:W-:Y:S05]  /*6dc0*/  @P3 STG.E desc[UR50][R4.64+0x3e0], R3 ;  /* 0x0003e00304003986 */ /* 0x0001ea000c101932 */
[----:B------:R-:W-:Y:S05]  /*6dd0*/  @!P0 BRA `(.L_x_284) ;  /* 0x0000000000048947 */ /* 0x000fea0003800000 */
[----:B------:R0:W5:Y:S02]  /*6de0*/  LDG.E.LTC128B R25, desc[UR50][R6.64+0x3e4] ;  /* 0x0003e43206197981 */ /* 0x000164000c1e1920 */
.L_x_284:
[----:B------:R-:W-:Y:S05]  /*6df0*/  BSYNC B1 ;  /* 0x0000000000017941 */ /* 0x000fea0003800000 */
.L_x_283:
[----:B-----5:R-:W-:Y:S01]  /*6e00*/  FMUL R0, R25, R22 ;  /* 0x0000001619007220 */ /* 0x020fe20000400000 */
[----:B------:R-:W-:Y:S01]  /*6e10*/  ISETP.GT.AND P2, PT, R2, 0x8, P2 ;  /* 0x000000080200780c */ /* 0x000fe20001744270 */
[----:B------:R-:W-:Y:S02]  /*6e20*/  BSSY B1, `(.L_x_285) ;  /* 0x0000005000017945 */ /* 0x000fe40003800000 */
[----:B------:R-:W-:-:S05]  /*6e30*/  FFMA R149, R149, R23, R0 ;  /* 0x0000001795957223 */ /* 0x000fca0000000000 */
[----:B------:R0:W-:Y:S05]  /*6e40*/  @P0 STG.E desc[UR50][R4.64+0x3e4], R149 ;  /* 0x0003e49504000986 */ /* 0x0001ea000c101932 */
[----:B------:R-:W-:Y:S05]  /*6e50*/  @!P2 BRA `(.L_x_286) ;  /* 0x000000000004a947 */ /* 0x000fea0003800000 */
[----:B------:R0:W5:Y:S02]  /*6e60*/  LDG.E.LTC128B R25, desc[UR50][R8.64+0x3e0] ;  /* 0x0003e03208197981 */ /* 0x000164000c1e1920 */
.L_x_286:
[----:B------:R-:W-:Y:S05]  /*6e70*/  BSYNC B1 ;  /* 0x0000000000017941 */ /* 0x000fea0003800000 */
.L_x_285:
[----:B0----5:R-:W-:Y:S01]  /*6e80*/  FMUL R3, R25, R22 ;  /* 0x0000001619037220 */ /* 0x021fe20000400000 */
[----:B------:R-:W-:Y:S01]  /*6e90*/  ISETP.GT.AND P1, PT, R2, 0x8, P1 ;  /* 0x000000080200780c */ /* 0x000fe20000f24270 */
[----:B------:R-:W-:Y:S01]  /*6ea0*/  @P2 IMAD.MOV.U32 R2, RZ, RZ, R10 ;  /* 0x000000ffff022224 */ /* 0x000fe200078e000a */
[----:B------:R-:W-:Y:S01]  /*6eb0*/  BSSY B1, `(.L_x_287) ;  /* 0x0000006000017945 */ /* 0x000fe20003800000 */
[----:B------:R-:W-:Y:S01]  /*6ec0*/  FFMA R5, R150, R23, R3 ;  /* 0x0000001796057223 */ /* 0x000fe20000000003 */
[----:B------:R-:W-:-:S05]  /*6ed0*/  @P2 IMAD.MOV.U32 R3, RZ, RZ, R11 ;  /* 0x000000ffff032224 */ /* 0x000fca00078e000b */
[----:B------:R0:W-:Y:S04]  /*6ee0*/  @P2 STG.E desc[UR50][R2.64+0x3e0], R5 ;  /* 0x0003e00502002986 */ /* 0x0001e8000c101932 */
[----:B------:R-:W-:Y:S05]  /*6ef0*/  @!P1 BRA `(.L_x_288) ;  /* 0x0000000000049947 */ /* 0x000fea0003800000 */
[----:B------:R0:W5:Y:S02]  /*6f00*/  LDG.E.LTC128B R25, desc[UR50][R8.64+0x3e4] ;  /* 0x0003e43208197981 */ /* 0x000164000c1e1920 */
.L_x_288:
[----:B------:R-:W-:Y:S05]  /*6f10*/  BSYNC B1 ;  /* 0x0000000000017941 */ /* 0x000fea0003800000 */
.L_x_287:
[----:B-----5:R-:W-:-:S04]  /*6f20*/  FMUL R0, R25, R22 ;  /* 0x0000001619007220 */ /* 0x020fc80000400000 */
[----:B------:R-:W-:Y:S01]  /*6f30*/  FFMA R151, R151, R23, R0 ;  /* 0x0000001797977223 */ /* 0x000fe20000000000 */
[----:B------:R-:W-:Y:S06]  /*6f40*/  @!P1 BRA `(.L_x_289) ;  /* 0x0000001c00409947 */ /* 0x000fec0003800000 */
[----:B------:R0:W-:Y:S01]  /*6f50*/  STG.E desc[UR50][R10.64+0x3e4], R151 ;  /* 0x0003e4970a007986 */ /* 0x0001e2000c101932 */
[----:B------:R-:W-:Y:S05]  /*6f60*/  BRA `(.L_x_289) ;  /* 0x0000001c00387947 */ /* 0x000fea0003800000 */
.L_x_36:
[----:B------:R-:W-:Y:S01]  /*6f70*/  ULDC.64 UR4, c[0x0][0x5c0] ;  /* 0x0001700000047ab9 */ /* 0x000fe20000000a00 */
[-C--:B------:R-:W-:Y:S01]  /*6f80*/  FMUL R3, R24, R23.reuse ;  /* 0x0000001718037220 */ /* 0x080fe20000400000 */
[----:B------:R-:W-:Y:S01]  /*6f90*/  LEA R4, P0, R174, UR4, 0x2 ;  /* 0x00000004ae047c11 */ /* 0x000fe2000f8010ff */
[-C--:B------:R-:W-:Y:S01]  /*6fa0*/  FMUL R25, R25, R23.reuse ;  /* 0x0000001719197220 */ /* 0x080fe20000400000 */
[----:B------:R-:W-:Y:S01]  /*6fb0*/  ISETP.GT.AND P2, PT, R0, 0x1, PT ;  /* 0x000000010000780c */ /* 0x000fe20003f44270 */
[-C--:B------:R-:W-:Y:S01]  /*6fc0*/  FMUL R9, R26, R23.reuse ;  /* 0x000000171a097220 */ /* 0x080fe20000400000 */
[----:B------:R-:W-:Y:S01]  /*6fd0*/  LEA.HI.X R5, R174, UR5, R179, 0x2, P0 ;  /* 0x00000005ae057c11 */ /* 0x000fe200080f14b3 */
[-C--:B------:R-:W-:Y:S01]  /*6fe0*/  FMUL R27, R27, R23.reuse ;  /* 0x000000171b1b7220 */ /* 0x080fe20000400000 */
[C---:B------:R-:W-:Y:S01]  /*6ff0*/  ISETP.GT.AND P4, PT, R2.reuse, RZ, P2 ;  /* 0x000000ff0200720c */ /* 0x040fe20001784270 */
[-C--:B------:R-:W-:Y:S01]  /*7000*/  FMUL R29, R29, R23.reuse ;  /* 0x000000171d1d7220 */ /* 0x080fe20000400000 */
[----:B------:R-:W-:Y:S01]  /*7010*/  ISETP.GT.AND P1, PT, R2, 0x8, P1 ;  /* 0x000000080200780c */ /* 0x000fe20000f24270 */
[----:B------:R0:W-:Y:S01]  /*7020*/  @P3 STG.E desc[UR50][R4.64], R3 ;  /* 0x0000000304003986 */ /* 0x0001e2000c101932 */
[----:B------:R-:W-:Y:S01]  /*7030*/  ISETP.GT.AND P3, PT, R0, 0x8, PT ;  /* 0x000000080000780c */ /* 0x000fe20003f64270 */
[-C--:B------:R-:W-:Y:S01]  /*7040*/  FMUL R31, R31, R23.reuse ;  /* 0x000000171f1f7220 */ /* 0x080fe20000400000 */
[C---:B------:R-:W-:Y:S01]  /*7050*/  SHF.L.U64.HI R11, R10.reuse, 0x5, R11 ;  /* 0x000000050a0b7819 */ /* 0x040fe2000001020b */
[-C--:B------:R-:W-:Y:S01]  /*7060*/  FMUL R33, R33, R23.reuse ;  /* 0x0000001721217220 */ /* 0x080fe20000400000 */
[----:B------:R-:W-:Y:S01]  /*7070*/  LEA R6, P6, R10, R4, 0x5 ;  /* 0x000000040a067211 */ /* 0x000fe200078c28ff */
[-C--:B------:R-:W-:Y:S01]  /*7080*/  FMUL R35, R35, R23.reuse ;  /* 0x0000001723237220 */ /* 0x080fe20000400000 */
[C---:B------:R-:W-:Y:S01]  /*7090*/  ISETP.GT.AND P2, PT, R2.reuse, 0x8, P2 ;  /* 0x000000080200780c */ /* 0x040fe20001744270 */
[-C--:B------:R-:W-:Y:S01]  /*70a0*/  FMUL R37, R37, R23.reuse ;  /* 0x0000001725257220 */ /* 0x080fe20000400000 */
[----:B------:R-:W-:Y:S01]  /*70b0*/  ISETP.GT.AND P5, PT, R2, RZ, P3 ;  /* 0x000000ff0200720c */ /* 0x000fe20001fa4270 */
[----:B------:R-:W-:Y:S01]  /*70c0*/  IMAD.X R7, R11, 0x1, R5, P6 ;  /* 0x000000010b077824 */ /* 0x000fe200030e0605 */
[----:B------:R-:W-:Y:S01]  /*70d0*/  ISETP.GT.AND P0, PT, R0, 0x9, PT ;  /* 0x000000090000780c */ /* 0x000fe20003f04270 */
[----:B------:R-:W-:Y:S01]  /*70e0*/  @P4 STG.E desc[UR50][R4.64+0x4], R25 ;  /* 0x0000041904004986 */ /* 0x000fe2000c101932 */
[-C--:B0-----:R-:W-:Y:S01]  /*70f0*/  FMUL R3, R28, R23.reuse ;  /* 0x000000171c037220 */ /* 0x081fe20000400000 */
[----:B------:R-:W-:Y:S01]  /*7100*/  ISETP.GT.AND P3, PT, R2, 0x8, P3 ;  /* 0x000000080200780c */ /* 0x000fe20001f64270 */
[-C--:B------:R-:W-:Y:S01]  /*7110*/  FMUL R11, R30, R23.reuse ;  /* 0x000000171e0b7220 */ /* 0x080fe20000400000 */
[----:B------:R0:W-:Y:S01]  /*7120*/  @P1 STG.E desc[UR50][R6.64], R9 ;  /* 0x0000000906001986 */ /* 0x0001e2000c101932 */
[----:B------:R-:W-:Y:S01]  /*7130*/  ISETP.GT.AND P4, PT, R2, RZ, P0 ;  /* 0x000000ff0200720c */ /* 0x000fe20000784270 */
[-C--:B------:R-:W-:Y:S01]  /*7140*/  FMUL R39, R39, R23.reuse ;  /* 0x0000001727277220 */ /* 0x080fe20000400000 */
[----:B------:R-:W-:Y:S01]  /*7150*/  ISETP.GT.AND P1, PT, R0, 0x10, PT ;  /* 0x000000100000780c */ /* 0x000fe20003f24270 */
[----:B------:R-:W-:Y:S01]  /*7160*/  @P2 STG.E desc[UR50][R6.64+0x4], R27 ;  /* 0x0000041b06002986 */ /* 0x000fe2000c101932 */
[----:B------:R-:W-:Y:S01]  /*7170*/  ISETP.GT.AND P0, PT, R2, 0x8, P0 ;  /* 0x000000080200780c */ /* 0x000fe20000704270 */
[-C--:B------:R-:W-:Y:S01]  /*7180*/  FMUL R41, R41, R23.reuse ;  /* 0x0000001729297220 */ /* 0x080fe20000400000 */
[----:B------:R-:W-:Y:S01]  /*7190*/  ISETP.GT.AND P2, PT, R0, 0x11, PT ;  /* 0x000000110000780c */ /* 0x000fe20003f44270 */
[----:B------:R1:W-:Y:S01]  /*71a0*/  @P5 STG.E desc[UR50][R4.64+0x20], R3 ;  /* 0x0000200304005986 */ /* 0x0003e2000c101932 */
[C---:B------:R-:W-:Y:S01]  /*71b0*/  ISETP.GT.AND P5, PT, R2.reuse, RZ, P1 ;  /* 0x000000ff0200720c */ /* 0x040fe20000fa4270 */
[-C--:B------:R-:W-:Y:S01]  /*71c0*/  FMUL R43, R43, R23.reuse ;  /* 0x000000172b2b7220 */ /* 0x080fe20000400000 */
[----:B------:R-:W-:Y:S01]  /*71d0*/  ISETP.GT.AND P1, PT, R2, 0x8, P1 ;  /* 0x000000080200780c */ /* 0x000fe20000f24270 */
[-C--:B0-----:R-:W-:Y:S01]  /*71e0*/  FMUL R9, R32, R23.reuse ;  /* 0x0000001720097220 */ /* 0x081fe20000400000 */
[-C--:B------:R-:W-:Y:S01]  /*71f0*/  FMUL R45, R45, R23.reuse ;  /* 0x000000172d2d7220 */ /* 0x080fe20000400000 */
[----:B------:R-:W-:Y:S01]  /*7200*/  @P4 STG.E desc[UR50][R4.64+0x24], R29 ;  /* 0x0000241d04004986 */ /* 0x000fe2000c101932 */
[-C--:B------:R-:W-:Y:S01]  /*7210*/  FMUL R47, R47, R23.reuse ;  /* 0x000000172f2f7220 */ /* 0x080fe20000400000 */
[-C--:B------:R-:W-:Y:S01]  /*7220*/  FMUL R49, R49, R23.reuse ;  /* 0x0000001731317220 */ /* 0x080fe20000400000 */
[-C--:B------:R-:W-:Y:S01]  /*7230*/  FMUL R51, R51, R23.reuse ;  /* 0x0000001733337220 */ /* 0x080fe20000400000 */
[----:B------:R0:W-:Y:S01]  /*7240*/  @P3 STG.E desc[UR50][R6.64+0x20], R11 ;  /* 0x0000200b06003986 */ /* 0x0001e2000c101932 */
[----:B------:R-:W-:Y:S01]  /*7250*/  ISETP.GT.AND P3, PT, R2, RZ, P2 ;  /* 0x000000ff0200720c */ /* 0x000fe20001764270 */
[-C--:B-1----:R-:W-:Y:S01]  /*7260*/  FMUL R3, R34, R23.reuse ;  /* 0x0000001722037220 */ /* 0x082fe20000400000 */
[----:B------:R-:W-:Y:S01]  /*7270*/  ISETP.GT.AND P2, PT, R2, 0x8, P2 ;  /* 0x000000080200780c */ /* 0x000fe20001744270 */
[----:B------:R-:W-:Y:S01]  /*7280*/  @P0 STG.E desc[UR50][R6.64+0x24], R31 ;  /* 0x0000241f06000986 */ /* 0x000fe2000c101932 */
[C---:B------:R-:W-:Y:S01]  /*7290*/  ISETP.GT.AND P0, PT, R0.reuse, 0x19, PT ;  /* 0x000000190000780c */ /* 0x040fe20003f04270 */
[-C--:B------:R-:W-:Y:S01]  /*72a0*/  FMUL R53, R53, R23.reuse ;  /* 0x0000001735357220 */ /* 0x080fe20000400000 */
[-C--:B------:R-:W-:Y:S01]  /*72b0*/  FMUL R55, R55, R23.reuse ;  /* 0x0000001737377220 */ /* 0x080fe20000400000 */
[----:B------:R1:W-:Y:S01]  /*72c0*/  @P5 STG.E desc[UR50][R4.64+0x40], R9 ;  /* 0x0000400904005986 */ /* 0x0003e2000c101932 */
[----:B------:R-:W-:Y:S01]  /*72d0*/  ISETP.GT.AND P5, PT, R0, 0x18, PT ;  /* 0x000000180000780c */ /* 0x000fe20003fa4270 */
[-C--:B------:R-:W-:Y:S01]  /*72e0*/  FMUL R57, R57, R23.reuse ;  /* 0x0000001739397220 */ /* 0x080fe20000400000 */
[-C--:B------:R-:W-:Y:S01]  /*72f0*/  FMUL R59, R59, R23.reuse ;  /* 0x000000173b3b7220 */ /* 0x080fe20000400000 */
[-C--:B0-----:R-:W-:Y:S01]  /*7300*/  FMUL R11, R38, R23.reuse ;  /* 0x00000017260b7220 */ /* 0x081fe20000400000 */
[C---:B------:R-:W-:Y:S01]  /*7310*/  ISETP.GT.AND P4, PT, R2.reuse, RZ, P5 ;  /* 0x000000ff0200720c */ /* 0x040fe20002f84270 */
[----:B------:R-:W-:Y:S01]  /*7320*/  @P3 STG.E desc[UR50][R4.64+0x44], R33 ;  /* 0x0000442104003986 */ /* 0x000fe2000c101932 */
[C---:B------:R-:W-:Y:S01]  /*7330*/  ISETP.GT.AND P3, PT, R2.reuse, RZ, P0 ;  /* 0x000000ff0200720c */ /* 0x040fe20000764270 */
[-C--:B------:R-:W-:Y:S01]  /*7340*/  FMUL R61, R61, R23.reuse ;  /* 0x000000173d3d7220 */ /* 0x080fe20000400000 */
[----:B------:R-:W-:Y:S01]  /*7350*/  ISETP.GT.AND P0, PT, R2, 0x8, P0 ;  /* 0x000000080200780c */ /* 0x000fe20000704270 */
[----:B------:R0:W-:Y:S01]  /*7360*/  @P1 STG.E desc[UR50][R6.64+0x40], R3 ;  /* 0x0000400306001986 */ /* 0x0001e2000c101932 */
[----:B------:R-:W-:Y:S01]  /*7370*/  ISETP.GT.AND P1, PT, R0, 0x20, PT ;  /* 0x000000200000780c */ /* 0x000fe20003f24270 */
[-C--:B-1----:R-:W-:Y:S01]  /*7380*/  FMUL R9, R36, R23.reuse ;  /* 0x0000001724097220 */ /* 0x082fe20000400000 */
[-C--:B------:R-:W-:Y:S01]  /*7390*/  FMUL R63, R63, R23.reuse ;  /* 0x000000173f3f7220 */ /* 0x080fe20000400000 */
[----:B------:R-:W-:Y:S01]  /*73a0*/  @P2 STG.E desc[UR50][R6.64+0x44], R35 ;  /* 0x0000442306002986 */ /* 0x000fe2000c101932 */
[----:B------:R-:W-:Y:S01]  /*73b0*/  ISETP.GT.AND P2, PT, R2, 0x8, P5 ;  /* 0x000000080200780c */ /* 0x000fe20002f44270 */
[-C--:B------:R-:W-:Y:S01]  /*73c0*/  FMUL R65, R65, R23.reuse ;  /* 0x0000001741417220 */ /* 0x080fe20000400000 */
[----:B------:R-:W-:Y:S01]  /*73d0*/  ISETP.GT.AND P5, PT, R0, 0x21, PT ;  /* 0x000000210000780c */ /* 0x000fe20003fa4270 */
[----:B------:R1:W-:Y:S01]  /*73e0*/  @P4 STG.E desc[UR50][R4.64+0x60], R9 ;  /* 0x0000600904004986 */ /* 0x0003e2000c101932 */
[C---:B------:R-:W-:Y:S01]  /*73f0*/  ISETP.GT.AND P4, PT, R2.reuse, RZ, P1 ;  /* 0x000000ff0200720c */ /* 0x040fe20000f84270 */
[-C--:B------:R-:W-:Y:S01]  /*7400*/  FMUL R67, R67, R23.reuse ;  /* 0x0000001743437220 */ /* 0x080fe20000400000 */
[C---:B------:R-:W-:Y:S01]  /*7410*/  ISETP.GT.AND P1, PT, R2.reuse, 0x8, P1 ;  /* 0x000000080200780c */ /* 0x040fe20000f24270 */
[----:B------:R-:W-:Y:S01]  /*7420*/  @P3 STG.E desc[UR50][R4.64+0x64], R37 ;  /* 0x0000642504003986 */ /* 0x000fe2000c101932 */
[----:B------:R-:W-:Y:S01]  /*7430*/  ISETP.GT.AND P3, PT, R2, RZ, P5 ;  /* 0x000000ff0200720c */ /* 0x000fe20002f64270 */
[-C--:B0-----:R-:W-:Y:S01]  /*7440*/  FMUL R3, R40, R23.reuse ;  /* 0x0000001728037220 */ /* 0x081fe20000400000 */
[-C--:B------:R-:W-:Y:S01]  /*7450*/  FMUL R69, R69, R23.reuse ;  /* 0x0000001745457220 */ /* 0x080fe20000400000 */
[-C--:B------:R-:W-:Y:S01]  /*7460*/  FMUL R71, R71, R23.reuse ;  /* 0x0000001747477220 */ /* 0x080fe20000400000 */
[-C--:B------:R-:W-:Y:S01]  /*7470*/  FMUL R73, R73, R23.reuse ;  /* 0x0000001749497220 */ /* 0x080fe20000400000 */
[----:B------:R0:W-:Y:S01]  /*7480*/  @P2 STG.E desc[UR50][R6.64+0x60], R11 ;  /* 0x0000600b06002986 */ /* 0x0001e2000c101932 */
[----:B------:R-:W-:Y:S01]  /*7490*/  ISETP.GT.AND P2, PT, R2, 0x8, P5 ;  /* 0x000000080200780c */ /* 0x000fe20002f44270 */
[-C--:B-1----:R-:W-:Y:S01]  /*74a0*/  FMUL R9, R42, R23.reuse ;  /* 0x000000172a097220 */ /* 0x082fe20000400000 */
[C---:B------:R-:W-:Y:S01]  /*74b0*/  ISETP.GT.AND P5, PT, R0.reuse, 0x28, PT ;  /* 0x000000280000780c */ /* 0x040fe20003fa4270 */
[----:B------:R-:W-:Y:S01]  /*74c0*/  @P0 STG.E desc[UR50][R6.64+0x64], R39 ;  /* 0x0000642706000986 */ /* 0x000fe2000c101932 */
[----:B------:R-:W-:Y:S01]  /*74d0*/  ISETP.GT.AND P0, PT, R0, 0x29, PT ;  /* 0x000000290000780c */ /* 0x000fe20003f04270 */
[-C--:B------:R-:W-:Y:S01]  /*74e0*/  FMUL R75, R75, R23.reuse ;  /* 0x000000174b4b7220 */ /* 0x080fe20000400000 */
[-C--:B------:R-:W-:Y:S01]  /*74f0*/  FMUL R77, R77, R23.reuse ;  /* 0x000000174d4d7220 */ /* 0x080fe20000400000 */
[----:B------:R1:W-:Y:S01]  /*7500*/  @P4 STG.E desc[UR50][R4.64+0x80], R3 ;  /* 0x0000800304004986 */ /* 0x0003e2000c101932 */
[C---:B------:R-:W-:Y:S01]  /*7510*/  ISETP.GT.AND P4, PT, R2.reuse, RZ, P5 ;  /* 0x000000ff0200720c */ /* 0x040fe20002f84270 */
[-C--:B------:R-:W-:Y:S01]  /*7520*/  FMUL R79, R79, R23.reuse ;  /* 0x000000174f4f7220 */ /* 0x080fe20000400000 */
[-C--:B------:R-:W-:Y:S01]  /*7530*/  FMUL R81, R81, R23.reuse ;  /* 0x0000001751517220 */ /* 0x080fe20000400000 */
[----:B------:R-:W-:Y:S01]  /*7540*/  @P3 STG.E desc[UR50][R4.64+0x84], R41 ;  /* 0x0000842904003986 */ /* 0x000fe2000c101932 */
[----:B------:R-:W-:Y:S01]  /*7550*/  ISETP.GT.AND P3, PT, R2, RZ, P0 ;  /* 0x000000ff0200720c */ /* 0x000fe20000764270 */
[-C--:B0-----:R-:W-:Y:S01]  /*7560*/  FMUL R11, R46, R23.reuse ;  /* 0x000000172e0b7220 */ /* 0x081fe20000400000 */
[----:B------:R-:W-:Y:S01]  /*7570*/  ISETP.GT.AND P0, PT, R2, 0x8, P0 ;  /* 0x000000080200780c */ /* 0x000fe20000704270 */
[----:B------:R0:W-:Y:S01]  /*7580*/  @P1 STG.E desc[UR50][R6.64+0x80], R9 ;  /* 0x0000800906001986 */ /* 0x0001e2000c101932 */
[----:B------:R-:W-:Y:S01]  /*7590*/  ISETP.GT.AND P1, PT, R0, 0x30, PT ;  /* 0x000000300000780c */ /* 0x000fe20003f24270 */
[-C--:B------:R-:W-:Y:S01]  /*75a0*/  FMUL R83, R83, R23.reuse ;  /* 0x0000001753537220 */ /* 0x080fe20000400000 */
[-C--:B------:R-:W-:Y:S01]  /*75b0*/  FMUL R85, R85, R23.reuse ;  /* 0x0000001755557220 */ /* 0x080fe20000400000 */
[----:B------:R-:W-:Y:S01]  /*75c0*/  @P2 STG.E desc[UR50][R6.64+0x84], R43 ;  /* 0x0000842b06002986 */ /* 0x000fe2000c101932 */
[-C--:B-1----:R-:W-:Y:S01]  /*75d0*/  FMUL R3, R44, R23.reuse ;  /* 0x000000172c037220 */ /* 0x082fe20000400000 */
[----:B------:R-:W-:Y:S01]  /*75e0*/  ISETP.GT.AND P2, PT, R2, 0x8, P5 ;  /* 0x000000080200780c */ /* 0x000fe20002f44270 */
[-C--:B------:R-:W-:Y:S01]  /*75f0*/  FMUL R87, R87, R23.reuse ;  /* 0x0000001757577220 */ /* 0x080fe20000400000 */
[----:B------:R-:W-:Y:S01]  /*7600*/  ISETP.GT.AND P5, PT, R0, 0x31, PT ;  /* 0x000000310000780c */ /* 0x000fe20003fa4270 */
[-C--:B------:R-:W-:Y:S01]  /*7610*/  FMUL R89, R89, R23.reuse ;  /* 0x0000001759597220 */ /* 0x080fe20000400000 */
[----:B------:R1:W-:Y:S01]  /*7620*/  @P4 STG.E desc[UR50][R4.64+0xa0], R3 ;  /* 0x0000a00304004986 */ /* 0x0003e2000c101932 */
[----:B------:R-:W-:Y:S01]  /*7630*/  ISETP.GT.AND P4, PT, R2, RZ, P1 ;  /* 0x000000ff0200720c */ /* 0x000fe20000f84270 */
[-C--:B0-----:R-:W-:Y:S01]  /*7640*/  FMUL R9, R48, R23.reuse ;  /* 0x0000001730097220 */ /* 0x081fe20000400000 */
[C---:B------:R-:W-:Y:S01]  /*7650*/  ISETP.GT.AND P1, PT, R2.reuse, 0x8, P1 ;  /* 0x000000080200780c */ /* 0x040fe20000f24270 */
[----:B------:R-:W-:Y:S01]  /*7660*/  @P3 STG.E desc[UR50][R4.64+0xa4], R45 ;  /* 0x0000a42d04003986 */ /* 0x000fe2000c101932 */
[C---:B------:R-:W-:Y:S01]  /*7670*/  ISETP.GT.AND P3, PT, R2.reuse, RZ, P5 ;  /* 0x000000ff0200720c */ /* 0x040fe20002f64270 */
[-C--:B------:R-:W-:Y:S01]  /*7680*/  FMUL R91, R91, R23.reuse ;  /* 0x000000175b5b7220 */ /* 0x080fe20000400000 */
[-C--:B------:R-:W-:Y:S01]  /*7690*/  FMUL R93, R93, R23.reuse ;  /* 0x000000175d5d7220 */ /* 0x080fe20000400000 */
[-C--:B------:R-:W-:Y:S01]  /*76a0*/  FMUL R95, R95, R23.reuse ;  /* 0x000000175f5f7220 */ /* 0x080fe20000400000 */
[----:B------:R0:W-:Y:S01]  /*76b0*/  @P2 STG.E desc[UR50][R6.64+0xa0], R11 ;  /* 0x0000a00b06002986 */ /* 0x0001e2000c101932 */
[----:B------:R-:W-:Y:S01]  /*76c0*/  ISETP.GT.AND P2, PT, R2, 0x8, P5 ;  /* 0x000000080200780c */ /* 0x000fe20002f44270 */
[-C--:B------:R-:W-:Y:S01]  /*76d0*/  FMUL R97, R97, R23.reuse ;  /* 0x0000001761617220 */ /* 0x080fe20000400000 */
[----:B------:R-:W-:Y:S01]  /*76e0*/  ISETP.GT.AND P5, PT, R0, 0x38, PT ;  /* 0x000000380000780c */ /* 0x000fe20003fa4270 */
[----:B------:R-:W-:Y:S01]  /*76f0*/  @P0 STG.E desc[UR50][R6.64+0xa4], R47 ;  /* 0x0000a42f06000986 */ /* 0x000fe2000c101932 */
[-C--:B-1----:R-:W-:Y:S01]  /*7700*/  FMUL R3, R50, R23.reuse ;  /* 0x0000001732037220 */ /* 0x082fe20000400000 */
[----:B------:R-:W-:Y:S01]  /*7710*/  ISETP.GT.AND P0, PT, R0, 0x39, PT ;  /* 0x000000390000780c */ /* 0x000fe20003f04270 */
        /* <DEDUP_REMOVED lines=45> */
[C---:B------:R-:W-:Y:S01]  /*79f0*/  ISETP.GT.AND P1, PT, R0.reuse, 0x50, PT ;  /* 0x000000500000780c */ /* 0x040fe20003f24270 */
[-C--:B------:R-:W-:Y:S01]  /*7a00*/  FMUL R127, R127, R23.reuse ;  /* 0x000000177f7f7220 */ /* 0x080fe20000400000 */
[----:B------:R-:W-:Y:S01]  /*7a10*/  ISETP.GT.AND P6, PT, R0, 0xd8, PT ;  /* 0x000000d80000780c */ /* 0x000fe20003fc4270 */
        /* <DEDUP_REMOVED lines=43> */
[----:B0-----:R-:W-:Y:S01]  /*7cd0*/  FMUL R3, R72, R23 ;  /* 0x0000001748037220 */ /* 0x001fe20000400000 */
[C---:B------:R-:W-:Y:S01]  /*7ce0*/  ISETP.GT.AND P1, PT, R2.reuse, 0x8, P1 ;  /* 0x000000080200780c */ /* 0x040fe20000f24270 */
[----:B------:R-:W-:Y:S01]  /*7cf0*/  @P3 STG.E desc[UR50][R4.64+0x164], R69 ;  /* 0x0001644504003986 */ /* 0x000fe2000c101932 */
[----:B------:R-:W-:-:S04]  /*7d00*/  ISETP.GT.AND P3, PT, R2, RZ, P5 ;  /* 0x000000ff0200720c */ /* 0x000fc80002f64270 */
[----:B------:R0:W-:Y:S01]  /*7d10*/  @P2 STG.E desc[UR50][R6.64+0x160], R11 ;  /* 0x0001600b06002986 */ /* 0x0001e2000c101932 */
[----:B------:R-:W-:Y:S02]  /*7d20*/  ISETP.GT.AND P2, PT, R2, 0x8, P5 ;  /* 0x000000080200780c */ /* 0x000fe40002f44270 */
[----:B------:R-:W-:Y:S01]  /*7d30*/  ISETP.GT.AND P5, PT, R0, 0x68, PT ;  /* 0x000000680000780c */ /* 0x000fe20003fa4270 */
[----:B------:R-:W-:Y:S01]  /*7d40*/  @P0 STG.E desc[UR50][R6.64+0x164], R71 ;  /* 0x0001644706000986 */ /* 0x000fe2000c101932 */
[----:B-1----:R-:W-:Y:S01]  /*7d50*/  FMUL R9, R74, R23 ;  /* 0x000000174a097220 */ /* 0x002fe20000400000 */
[----:B------:R-:W-:Y:S02]  /*7d60*/  ISETP.GT.AND P0, PT, R0, 0x69, PT ;  /* 0x000000690000780c */ /* 0x000fe40003f04270 */
[----:B------:R1:W-:Y:S01]  /*7d70*/  @P4 STG.E desc[UR50][R4.64+0x180], R3 ;  /* 0x0001800304004986 */ /* 0x0003e2000c101932 */
[----:B------:R-:W-:-:S03]  /*7d80*/  ISETP.GT.AND P4, PT, R2, RZ, P5 ;  /* 0x000000ff0200720c */ /* 0x000fc60002f84270 */
[----:B------:R-:W-:Y:S01]  /*7d90*/  @P3 STG.E desc[UR50][R4.64+0x184], R73 ;  /* 0x0001844904003986 */ /* 0x000fe2000c101932 */
[----:B------:R-:W-:Y:S01]  /*7da0*/  ISETP.GT.AND P3, PT, R2, RZ, P0 ;  /* 0x000000ff0200720c */ /* 0x000fe20000764270 */
[----:B0-----:R-:W-:Y:S01]  /*7db0*/  FMUL R11, R78, R23 ;  /* 0x000000174e0b7220 */ /* 0x001fe20000400000 */
[----:B------:R-:W-:Y:S01]  /*7dc0*/  ISETP.GT.AND P0, PT, R2, 0x8, P0 ;  /* 0x000000080200780c */ /* 0x000fe20000704270 */
[----:B------:R0:W-:Y:S01]  /*7dd0*/  @P1 STG.E desc[UR50][R6.64+0x180], R9 ;  /* 0x0001800906001986 */ /* 0x0001e2000c101932 */
[----:B------:R-:W-:-:S03]  /*7de0*/  ISETP.GT.AND P1, PT, R0, 0x70, PT ;  /* 0x000000700000780c */ /* 0x000fc60003f24270 */
[----:B------:R-:W-:Y:S01]  /*7df0*/  @P2 STG.E desc[UR50][R6.64+0x184], R75 ;  /* 0x0001844b06002986 */ /* 0x000fe2000c101932 */
[-C--:B-1----:R-:W-:Y:S01]  /*7e00*/  FMUL R3, R76, R23.reuse ;  /* 0x000000174c037220 */ /* 0x082fe20000400000 */
[----:B------:R-:W-:Y:S02]  /*7e10*/  ISETP.GT.AND P2, PT, R2, 0x8, P5 ;  /* 0x000000080200780c */ /* 0x000fe40002f44270 */
[----:B------:R-:W-:Y:S02]  /*7e20*/  ISETP.GT.AND P5, PT, R0, 0x71, PT ;  /* 0x000000710000780c */ /* 0x000fe40003fa4270 */
        /* <DEDUP_REMOVED lines=136> */
[-C--:B0-----:R-:W-:Y:S01]  /*86b0*/  FMUL R11, R126, R23.reuse ;  /* 0x000000177e0b7220 */ /* 0x081fe20000400000 */
[----:B------:R-:W-:Y:S01]  /*86c0*/  ISETP.GT.AND P0, PT, R2, 0x8, P0 ;  /* 0x000000080200780c */ /* 0x000fe20000704270 */
[----:B------:R0:W-:Y:S01]  /*86d0*/  @P1 STG.E desc[UR50][R6.64+0x300], R9 ;  /* 0x0003000906001986 */ /* 0x0001e2000c101932 */
[----:B------:R-:W-:Y:S01]  /*86e0*/  ISETP.GT.AND P1, PT, R0, 0xd0, PT ;  /* 0x000000d00000780c */ /* 0x000fe20003f24270 */
[-C--:B-1----:R-:W-:Y:S02]  /*86f0*/  FMUL R3, R124, R23.reuse ;  /* 0x000000177c037220 */ /* 0x082fe40000400000 */
[----:B------:R-:W-:Y:S01]  /*8700*/  @P2 STG.E desc[UR50][R6.64+0x304], R123 ;  /* 0x0003047b06002986 */ /* 0x000fe2000c101932 */
[----:B------:R-:W-:Y:S02]  /*8710*/  ISETP.GT.AND P2, PT, R2, 0x8, P5 ;  /* 0x000000080200780c */ /* 0x000fe40002f44270 */
[----:B------:R-:W-:Y:S01]  /*8720*/  ISETP.GT.AND P5, PT, R0, 0xd1, PT ;  /* 0x000000d10000780c */ /* 0x000fe20003fa4270 */
[----:B------:R1:W-:Y:S01]  /*8730*/  @P4 STG.E desc[UR50][R4.64+0x320], R3 ;  /* 0x0003200304004986 */ /* 0x0003e2000c101932 */
[----:B------:R-:W-:Y:S01]  /*8740*/  ISETP.GT.AND P4, PT, R2, RZ, P1 ;  /* 0x000000ff0200720c */ /* 0x000fe20000f84270 */
[----:B0-----:R-:W-:-:S02]  /*8750*/  FMUL R9, R128, R23 ;  /* 0x0000001780097220 */ /* 0x001fc40000400000 */
[----:B------:R-:W-:Y:S01]  /*8760*/  @P3 STG.E desc[UR50][R4.64+0x324], R125 ;  /* 0x0003247d04003986 */ /* 0x000fe2000c101932 */
[C---:B------:R-:W-:Y:S02]  /*8770*/  ISETP.GT.AND P3, PT, R2.reuse, RZ, P5 ;  /* 0x000000ff0200720c */ /* 0x040fe40002f64270 */
[----:B------:R-:W-:-:S03]  /*8780*/  ISETP.GT.AND P1, PT, R2, 0x8, P1 ;  /* 0x000000080200780c */ /* 0x000fc60000f24270 */
[----:B------:R0:W-:Y:S01]  /*8790*/  @P2 STG.E desc[UR50][R6.64+0x320], R11 ;  /* 0x0003200b06002986 */ /* 0x0001e2000c101932 */
[----:B------:R-:W-:Y:S01]  /*87a0*/  ISETP.GT.AND P2, PT, R2, 0x8, P5 ;  /* 0x000000080200780c */ /* 0x000fe20002f44270 */
[----:B-1----:R-:W-:Y:S02]  /*87b0*/  FMUL R3, R130, R23 ;  /* 0x0000001782037220 */ /* 0x002fe40000400000 */
[----:B------:R-:W-:Y:S01]  /*87c0*/  @P0 STG.E desc[UR50][R6.64+0x324], R127 ;  /* 0x0003247f06000986 */ /* 0x000fe2000c101932 */
[----:B------:R-:W-:-:S03]  /*87d0*/  ISETP.GT.AND P0, PT, R0, 0xd9, PT ;  /* 0x000000d90000780c */ /* 0x000fc60003f04270 */
[----:B------:R1:W-:Y:S01]  /*87e0*/  @P4 STG.E desc[UR50][R4.64+0x340], R9 ;  /* 0x0003400904004986 */ /* 0x0003e2000c101932 */
[C---:B------:R-:W-:Y:S02]  /*87f0*/  ISETP.GT.AND P4, PT, R2.reuse, RZ, P6 ;  /* 0x000000ff0200720c */ /* 0x040fe40003784270 */
[C---:B------:R-:W-:Y:S01]  /*8800*/  ISETP.GT.AND P6, PT, R2.reuse, 0x8, P6 ;  /* 0x000000080200780c */ /* 0x040fe200037c4270 */
[----:B------:R-:W-:Y:S01]  /*8810*/  @P3 STG.E desc[UR50][R4.64+0x344], R129 ;  /* 0x0003448104003986 */ /* 0x000fe2000c101932 */
[----:B------:R-:W-:Y:S01]  /*8820*/  ISETP.GT.AND P3, PT, R2, RZ, P0 ;  /* 0x000000ff0200720c */ /* 0x000fe20000764270 */
[-C--:B0-----:R-:W-:Y:S02]  /*8830*/  FMUL R11, R134, R23.reuse ;  /* 0x00000017860b7220 */ /* 0x081fe40000400000 */
[----:B------:R0:W-:Y:S01]  /*8840*/  @P1 STG.E desc[UR50][R6.64+0x340], R3 ;  /* 0x0003400306001986 */ /* 0x0001e2000c101932 */
[----:B------:R-:W-:Y:S01]  /*8850*/  ISETP.GT.AND P1, PT, R2, 0x8, P0 ;  /* 0x000000080200780c */ /* 0x000fe20000724270 */
[----:B-1----:R-:W-:-:S02]  /*8860*/  FMUL R9, R132, R23 ;  /* 0x0000001784097220 */ /* 0x002fc40000400000 */
[----:B------:R-:W-:Y:S01]  /*8870*/  @P2 STG.E desc[UR50][R6.64+0x344], R131 ;  /* 0x0003448306002986 */ /* 0x000fe2000c101932 */
[----:B------:R-:W-:-:S03]  /*8880*/  ISETP.GT.AND P2, PT, R0, 0xe0, PT ;  /* 0x000000e00000780c */ /* 0x000fc60003f44270 */
[----:B------:R1:W-:Y:S01]  /*8890*/  @P4 STG.E desc[UR50][R4.64+0x360], R9 ;  /* 0x0003600904004986 */ /* 0x0003e2000c101932 */
[----:B------:R-:W-:Y:S02]  /*88a0*/  ISETP.GT.AND P5, PT, R2, RZ, P2 ;  /* 0x000000ff0200720c */ /* 0x000fe400017a4270 */
[----:B------:R-:W-:Y:S01]  /*88b0*/  ISETP.GT.AND P4, PT, R0, 0xe1, PT ;  /* 0x000000e10000780c */ /* 0x000fe20003f84270 */
[----:B0-----:R-:W-:Y:S01]  /*88c0*/  FMUL R3, R136, R23 ;  /* 0x0000001788037220 */ /* 0x001fe20000400000 */
[----:B------:R-:W-:Y:S01]  /*88d0*/  @P3 STG.E desc[UR50][R4.64+0x364], R133 ;  /* 0x0003648504003986 */ /* 0x000fe2000c101932 */
[C---:B------:R-:W-:Y:S02]  /*88e0*/  ISETP.GT.AND P2, PT, R2.reuse, 0x8, P2 ;  /* 0x000000080200780c */ /* 0x040fe40001744270 */
[----:B------:R-:W-:Y:S01]  /*88f0*/  ISETP.GT.AND P0, PT, R2, RZ, P4 ;  /* 0x000000ff0200720c */ /* 0x000fe20002704270 */
[----:B------:R0:W-:Y:S01]  /*8900*/  @P6 STG.E desc[UR50][R6.64+0x360], R11 ;  /* 0x0003600b06006986 */ /* 0x0001e2000c101932 */
[----:B------:R-:W-:-:S02]  /*8910*/  ISETP.GT.AND P3, PT, R0, 0xe8, PT ;  /* 0x000000e80000780c */ /* 0x000fc40003f64270 */
[C---:B------:R-:W-:Y:S01]  /*8920*/  ISETP.GT.AND P4, PT, R2.reuse, 0x8, P4 ;  /* 0x000000080200780c */ /* 0x040fe20002784270 */
[----:B------:R-:W-:Y:S01]  /*8930*/  @P1 STG.E desc[UR50][R6.64+0x364], R135 ;  /* 0x0003648706001986 */ /* 0x000fe2000c101932 */
[----:B------:R-:W-:Y:S01]  /*8940*/  ISETP.GT.AND P1, PT, R2, RZ, P3 ;  /* 0x000000ff0200720c */ /* 0x000fe20001f24270 */
[----:B-1----:R-:W-:Y:S01]  /*8950*/  FMUL R9, R138, R23 ;  /* 0x000000178a097220 */ /* 0x002fe20000400000 */
[----:B------:R-:W-:Y:S01]  /*8960*/  ISETP.GT.AND P3, PT, R2, 0x8, P3 ;  /* 0x000000080200780c */ /* 0x000fe20001f64270 */
[----:B------:R1:W-:Y:S01]  /*8970*/  @P5 STG.E desc[UR50][R4.64+0x380], R3 ;  /* 0x0003800304005986 */ /* 0x0003e2000c101932 */
[----:B------:R-:W-:-:S03]  /*8980*/  ISETP.GT.AND P5, PT, R0, 0xe9, PT ;  /* 0x000000e90000780c */ /* 0x000fc60003fa4270 */
        /* <DEDUP_REMOVED lines=8> */
[----:B------:R-:W-:Y:S02]  /*8a10*/  ISETP.GT.AND P4, PT, R0, 0xf1, PT ;  /* 0x000000f10000780c */ /* 0x000fe40003f84270 */
[C---:B------:R-:W-:Y:S01]  /*8a20*/  ISETP.GT.AND P6, PT, R2.reuse, RZ, P2 ;  /* 0x000000ff0200720c */ /* 0x040fe200017c4270 */
[----:B------:R-:W-:Y:S01]  /*8a30*/  @P1 STG.E desc[UR50][R4.64+0x3a0], R3 ;  /* 0x0003a00304001986 */ /* 0x000fe2000c101932 */
[----:B------:R-:W-:Y:S01]  /*8a40*/  ISETP.GT.AND P2, PT, R2, 0x8, P2 ;  /* 0x000000080200780c */ /* 0x000fe20001744270 */
[----:B0-----:R-:W-:-:S02]  /*8a50*/  FMUL R9, R142, R23 ;  /* 0x000000178e097220 */ /* 0x001fc40000400000 */
[----:B------:R-:W-:Y:S01]  /*8a60*/  @P0 STG.E desc[UR50][R4.64+0x3a4], R141 ;  /* 0x0003a48d04000986 */ /* 0x000fe2000c101932 */
[C---:B------:R-:W-:Y:S02]  /*8a70*/  ISETP.GT.AND P0, PT, R0.reuse, 0xf9, PT ;  /* 0x000000f90000780c */ /* 0x040fe40003f04270 */
[----:B------:R-:W-:Y:S01]  /*8a80*/  ISETP.GT.AND P1, PT, R0, 0xf8, PT ;  /* 0x000000f80000780c */ /* 0x000fe20003f24270 */
[----:B------:R0:W-:Y:S01]  /*8a90*/  @P3 STG.E desc[UR50][R6.64+0x3a0], R9 ;  /* 0x0003a00906003986 */ /* 0x0001e2000c101932 */
[C---:B------:R-:W-:Y:S02]  /*8aa0*/  ISETP.GT.AND P3, PT, R2.reuse, RZ, P4 ;  /* 0x000000ff0200720c */ /* 0x040fe40002764270 */
[C---:B------:R-:W-:Y:S01]  /*8ab0*/  ISETP.GT.AND P4, PT, R2.reuse, 0x8, P4 ;  /* 0x000000080200780c */ /* 0x040fe20002784270 */
[----:B------:R-:W-:Y:S01]  /*8ac0*/  @P5 STG.E desc[UR50][R6.64+0x3a4], R143 ;  /* 0x0003a48f06005986 */ /* 0x000fe2000c101932 */
[C---:B------:R-:W-:Y:S02]  /*8ad0*/  ISETP.GT.AND P5, PT, R2.reuse, RZ, P0 ;  /* 0x000000ff0200720c */ /* 0x040fe400007a4270 */
[C---:B------:R-:W-:Y:S01]  /*8ae0*/  ISETP.GT.AND P0, PT, R2.reuse, 0x8, P0 ;  /* 0x000000080200780c */ /* 0x040fe20000704270 */
[----:B------:R1:W-:Y:S01]  /*8af0*/  @P6 STG.E desc[UR50][R4.64+0x3c0], R11 ;  /* 0x0003c00b04006986 */ /* 0x0003e2000c101932 */
[----:B------:R-:W-:-:S02]  /*8b00*/  ISETP.GT.AND P6, PT, R2, RZ, P1 ;  /* 0x000000ff0200720c */ /* 0x000fc40000fc4270 */
[----:B------:R-:W-:Y:S01]  /*8b10*/  ISETP.GT.AND P1, PT, R2, 0x8, P1 ;  /* 0x000000080200780c */ /* 0x000fe20000f24270 */
[-C--:B0-----:R-:W-:Y:S02]  /*8b20*/  FMUL R9, R146, R23.reuse ;  /* 0x0000001792097220 */ /* 0x081fe40000400000 */
[----:B------:R-:W-:Y:S02]  /*8b30*/  @P3 IMAD.MOV.U32 R2, RZ, RZ, R4 ;  /* 0x000000ffff023224 */ /* 0x000fe400078e0004 */
[----:B------:R-:W-:Y:S02]  /*8b40*/  @P3 IMAD.MOV.U32 R3, RZ, RZ, R5 ;  /* 0x000000ffff033224 */ /* 0x000fe400078e0005 */
[----:B-1----:R-:W-:-:S03]  /*8b50*/  FMUL R11, R148, R23 ;  /* 0x00000017940b7220 */ /* 0x002fc60000400000 */
[----:B------:R0:W-:Y:S02]  /*8b60*/  @P3 STG.E desc[UR50][R2.64+0x3c4], R145 ;  /* 0x0003c49102003986 */ /* 0x0001e4000c101932 */
[----:B0-----:R-:W-:Y:S02]  /*8b70*/  @P2 IMAD.MOV.U32 R2, RZ, RZ, R6 ;  /* 0x000000ffff022224 */ /* 0x001fe400078e0006 */
[----:B------:R-:W-:-:S05]  /*8b80*/  @P2 IMAD.MOV.U32 R3, RZ, RZ, R7 ;  /* 0x000000ffff032224 */ /* 0x000fca00078e0007 */
[----:B------:R0:W-:Y:S02]  /*8b90*/  @P2 STG.E desc[UR50][R2.64+0x3c0], R9 ;  /* 0x0003c00902002986 */ /* 0x0001e4000c101932 */
[----:B0-----:R-:W-:Y:S02]  /*8ba0*/  @P4 IMAD.MOV.U32 R2, RZ, RZ, R6 ;  /* 0x000000ffff024224 */ /* 0x001fe400078e0006 */
[----:B------:R-:W-:-:S05]  /*8bb0*/  @P4 IMAD.MOV.U32 R3, RZ, RZ, R7 ;  /* 0x000000ffff034224 */ /* 0x000fca00078e0007 */
[----:B------:R0:W-:Y:S02]  /*8bc0*/  @P4 STG.E desc[UR50][R2.64+0x3c4], R147 ;  /* 0x0003c49302004986 */ /* 0x0001e4000c101932 */
[----:B0-----:R-:W-:Y:S02]  /*8bd0*/  @P6 IMAD.MOV.U32 R2, RZ, RZ, R4 ;  /* 0x000000ffff026224 */ /* 0x001fe400078e0004 */
[----:B------:R-:W-:-:S05]  /*8be0*/  @P6 IMAD.MOV.U32 R3, RZ, RZ, R5 ;  /* 0x000000ffff036224 */ /* 0x000fca00078e0005 */
[----:B------:R0:W-:Y:S04]  /*8bf0*/  @P6 STG.E desc[UR50][R2.64+0x3e0], R11 ;  /* 0x0003e00b02006986 */ /* 0x0001e8000c101932 */
[----:B------:R1:W-:Y:S01]  /*8c00*/  @P5 STG.E desc[UR50][R4.64+0x3e4], R149 ;  /* 0x0003e49504005986 */ /* 0x0003e2000c101932 */
[----:B0-----:R-:W-:Y:S02]  /*8c10*/  @P1 IMAD.MOV.U32 R2, RZ, RZ, R6 ;  /* 0x000000ffff021224 */ /* 0x001fe400078e0006 */
[----:B------:R-:W-:-:S05]  /*8c20*/  @P1 IMAD.MOV.U32 R3, RZ, RZ, R7 ;  /* 0x000000ffff031224 */ /* 0x000fca00078e0007 */
[----:B------:R1:W-:Y:S04]  /*8c30*/  @P1 STG.E desc[UR50][R2.64+0x3e0], R13 ;  /* 0x0003e00d02001986 */ /* 0x0003e8000c101932 */
[----:B------:R1:W-:Y:S02]  /*8c40*/  @P0 STG.E desc[UR50][R6.64+0x3e4], R151 ;  /* 0x0003e49706000986 */ /* 0x0003e4000c101932 */
.L_x_289:
[----:B------:R-:W-:Y:S05]  /*8c50*/  BSYNC B0 ;  /* 0x0000000000007941 */ /* 0x000fea0003800000 */
.L_x_35:
[----:B01----:R-:W-:Y:S01]  /*8c60*/  IMAD.U32 R2, RZ, RZ, UR38 ;  /* 0x00000026ff027e24 */ /* 0x003fe2000f8e00ff */
[----:B------:R-:W-:Y:S01]  /*8c70*/  ULDC.64 UR4, c[0x0][0x650] ;  /* 0x0001940000047ab9 */ /* 0x000fe20000000a00 */
[----:B------:R-:W-:Y:S01]  /*8c80*/  IMAD.U32 R0, RZ, RZ, UR41 ;  /* 0x00000029ff007e24 */ /* 0x000fe2000f8e00ff */
[----:B------:R0:W-:Y:S01]  /*8c90*/  SYNCS.ARRIVE.TRANS64.A1T0 RZ, [R160+UR46], RZ ;  /* 0x000000ffa0ff79a7 */ /* 0x0001e2000810002e */
[----:B------:R-:W-:Y:S01]  /*8ca0*/  IMAD.U32 R3, RZ, RZ, UR39 ;  /* 0x00000027ff037e24 */ /* 0x000fe2000f8e00ff */
[C---:B------:R-:W-:Y:S01]  /*8cb0*/  LEA R16, P0, R2.reuse, R16, 0x1 ;  /* 0x0000001002107211 */ /* 0x040fe200078008ff */
[----:B------:R-:W-:Y:S02]  /*8cc0*/  IMAD.MOV.U32 R18, RZ, RZ, -0x1 ;  /* 0xffffffffff127424 */ /* 0x000fe400078e00ff */
[----:B------:R-:W-:Y:S01]  /*8cd0*/  IMAD.MOV.U32 R19, RZ, RZ, -0x1 ;  /* 0xffffffffff137424 */ /* 0x000fe200078e00ff */
[----:B------:R-:W-:Y:S01]  /*8ce0*/  LEA.HI.X R17, R2, R17, R0, 0x1, P0 ;  /* 0x0000001102117211 */ /* 0x000fe200000f0c00 */
[----:B------:R-:W-:Y:S01]  /*8cf0*/  IMAD.MOV.U32 R2, RZ, RZ, -0x1 ;  /* 0xffffffffff027424 */ /* 0x000fe200078e00ff */
[----:B------:R-:W-:-:S02]  /*8d00*/  ISETP.GE.U32.AND P0, PT, R16, UR4, PT ;  /* 0x0000000410007c0c */ /* 0x000fc4000bf06070 */
[----:B------:R-:W-:Y:S02]  /*8d10*/  PRMT R0, RZ, 0x7610, R0 ;  /* 0x00007610ff007816 */ /* 0x000fe40000000000 */
[----:B------:R-:W-:-:S13]  /*8d20*/  ISETP.GE.U32.AND.EX P0, PT, R17, UR5, PT, P0 ;  /* 0x0000000511007c0c */ /* 0x000fda000bf06100 */
[----:B0-----:R-:W-:Y:S05]  /*8d30*/  @P0 BRA `(.L_x_290) ;  /* 0x00000004008c0947 */ /* 0x001fea0003800000 */
[----:B------:R-:W0:Y:S01]  /*8d40*/  S2UR UR7, SR_CTAID.X ;  /* 0x00000000000779c3 */ /* 0x000e220000002500 */
[----:B------:R-:W-:Y:S01]  /*8d50*/  ULDC.64 UR4, c[0x0][0x628] ;  /* 0x00018a0000047ab9 */ /* 0x000fe20000000a00 */
[----:B------:R-:W-:Y:S01]  /*8d60*/  ULDC UR6, c[0x0][0x150] ;  /* 0x0000540000067ab9 */ /* 0x000fe20000000800 */
[----:B------:R-:W-:Y:S01]  /*8d70*/  ISETP.NE.U32.AND P0, PT, RZ, UR4, PT ;  /* 0x00000004ff007c0c */ /* 0x000fe2000bf05070 */
[----:B------:R-:W-:Y:S01]  /*8d80*/  ULDC UR15, c[0x0][0x630] ;  /* 0x00018c00000f7ab9 */ /* 0x000fe20000000800 */
[C---:B------:R-:W-:Y:S01]  /*8d90*/  R2UR UR16, R16.reuse ;  /* 0x00000000101072ca */ /* 0x040fe200000e0000 */
[----:B------:R-:W-:Y:S01]  /*8da0*/  ULDC UR18, c[0x0][0x154] ;  /* 0x0000550000127ab9 */ /* 0x000fe20000000800 */
[----:B------:R-:W-:Y:S01]  /*8db0*/  ISETP.NE.AND.EX P0, PT, RZ, UR5, PT, P0 ;  /* 0x00000005ff007c0c */ /* 0x000fe2000bf05300 */
[----:B------:R-:W1:Y:S01]  /*8dc0*/  S2UR UR19, SR_CTAID.Y ;  /* 0x00000000001379c3 */ /* 0x000e620000002600 */
[----:B------:R-:W-:Y:S02]  /*8dd0*/  R2UR UR17, R17 ;  /* 0x00000000111172ca */ /* 0x000fe400000e0000 */
[----:B------:R-:W-:-:S02]  /*8de0*/  R2UR UR12, R16 ;  /* 0x00000000100c72ca */ /* 0x000fc400000e0000 */
[----:B------:R-:W-:Y:S02]  /*8df0*/  R2UR UR13, R17 ;  /* 0x00000000110d72ca */ /* 0x000fe400000e0000 */
[----:B0-----:R-:W-:-:S05]  /*8e00*/  I2FP.F32.U32 R0, UR7 ;  /* 0x0000000700007c45 */ /* 0x001fca0008201000 */
[----:B------:R-:W-:-:S04]  /*8e10*/  FMUL R0, R0, UR6 ;  /* 0x0000000600007c20 */ /* 0x000fc80008400000 */
[----:B------:R0:W0:Y:S01]  /*8e20*/  F2I.U32.TRUNC.NTZ R2, R0 ;  /* 0x0000000000027305 */ /* 0x000022000020f000 */
[----:B-1----:R-:W-:Y:S05]  /*8e30*/  @!P0 BRA `(.L_x_291) ;  /* 0x0000000000308947 */ /* 0x002fea0003800000 */
        /* <DEDUP_REMOVED lines=12> */
.L_x_291:
[----:B------:R-:W-:Y:S01]  /*8f00*/  USHF.R.U64 UR6, UR12, UR15, UR13 ;  /* 0x0000000f0c067299 */ /* 0x000fe2000800120d */
[----:B0-----:R-:W-:Y:S01]  /*8f10*/  I2FP.F32.U32 R0, UR19 ;  /* 0x0000001300007c45 */ /* 0x001fe20008201000 */
[----:B------:R-:W-:Y:S01]  /*8f20*/  USHF.R.U32.HI UR4, URZ, UR15, UR13 ;  /* 0x0000000f3f047299 */ /* 0x000fe2000801160d */
[----:B------:R-:W-:Y:S01]  /*8f30*/  R2UR UR14, R2 ;  /* 0x00000000020e72ca */ /* 0x000fe200000e0000 */
[----:B------:R-:W-:Y:S02]  /*8f40*/  UIADD3 UR9, UP0, URZ, -UR6, URZ ;  /* 0x800000063f097290 */ /* 0x000fe4000ff1e03f */
[----:B------:R-:W-:Y:S01]  /*8f50*/  FMUL R0, R0, UR18 ;  /* 0x0000001200007c20 */ /* 0x000fe20008400000 */
[----:B------:R-:W-:Y:S01]  /*8f60*/  ULDC.64 UR12, c[0x0][0x620] ;  /* 0x00018800000c7ab9 */ /* 0x000fe20000000a00 */
[----:B------:R-:W-:Y:S01]  /*8f70*/  UIADD3.X UR4, URZ, ~UR4, URZ, UP0, !UPT ;  /* 0x800000043f047290 */ /* 0x000fe200087fe43f */
[----:B------:R-:W-:Y:S01]  /*8f80*/  UMOV UR10, UR16 ;  /* 0x00000010000a7c82 */ /* 0x000fe20008000000 */
[----:B------:R-:W-:-:S02]  /*8f90*/  UMOV UR11, UR17 ;  /* 0x00000011000b7c82 */ /* 0x000fc40008000000 */
[----:B------:R-:W0:Y:S01]  /*8fa0*/  F2I.U32.TRUNC.NTZ R0, R0 ;  /* 0x0000000000007305 */ /* 0x000e22000020f000 */
[----:B------:R-:W-:Y:S02]  /*8fb0*/  UIMAD UR4, UR4, UR12, URZ ;  /* 0x0000000c040472a4 */ /* 0x000fe4000f8e023f */
[----:B------:R-:W-:Y:S02]  /*8fc0*/  UIMAD.WIDE.U32 UR10, UR9, UR12, UR10 ;  /* 0x0000000c090a72a5 */ /* 0x000fe4000f8e000a */
[----:B------:R-:W-:Y:S01]  /*8fd0*/  UIMAD UR9, UR9, UR13, UR4 ;  /* 0x0000000d090972a4 */ /* 0x000fe2000f8e0204 */
[----:B------:R-:W-:Y:S01]  /*8fe0*/  ULDC UR22, c[0x0][0x658] ;  /* 0x0001960000167ab9 */ /* 0x000fe20000000800 */
[----:B------:R-:W-:Y:S02]  /*8ff0*/  UMOV UR12, 0xffffffff ;  /* 0xffffffff000c7882 */ /* 0x000fe40000000000 */
[----:B------:R-:W-:Y:S01]  /*9000*/  UIADD3 UR11, UR11, UR9, URZ ;  /* 0x000000090b0b7290 */ /* 0x000fe2000fffe03f */
[----:B------:R-:W-:Y:S01]  /*9010*/  ULDC UR13, c[0x0][0x618] ;  /* 0x00018600000d7ab9 */ /* 0x000fe20000000800 */
[----:B------:R-:W-:Y:S01]  /*9020*/  ULDC.64 UR4, c[0x0][0x640] ;  /* 0x0001900000047ab9 */ /* 0x000fe20000000a00 */
[----:B------:R-:W-:Y:S01]  /*9030*/  USHF.L.U32 UR18, UR12, UR22, URZ ;  /* 0x000000160c127299 */ /* 0x000fe2000800063f */
[----:B------:R-:W-:Y:S01]  /*9040*/  ISETP.NE.U32.AND P0, PT, RZ, UR4, PT ;  /* 0x00000004ff007c0c */ /* 0x000fe2000bf05070 */
[----:B------:R-:W-:Y:S01]  /*9050*/  USHF.R.U64 UR12, UR10, UR13, UR11 ;  /* 0x0000000d0a0c7299 */ /* 0x000fe2000800120b */
[----:B0-----:R-:W-:Y:S01]  /*9060*/  R2UR UR16, R0 ;  /* 0x00000000001072ca */ /* 0x001fe200000e0000 */
[----:B------:R-:W-:Y:S01]  /*9070*/  USHF.R.U32.HI UR10, URZ, UR13, UR11 ;  /* 0x0000000d3f0a7299 */ /* 0x000fe2000801160b */
[----:B------:R-:W-:Y:S01]  /*9080*/  ISETP.NE.AND.EX P0, PT, RZ, UR5, PT, P0 ;  /* 0x00000005ff007c0c */ /* 0x000fe2000bf05300 */
[----:B------:R-:W-:Y:S01]  /*9090*/  ULDC UR17, c[0x0][0x608] ;  /* 0x0001820000117ab9 */ /* 0x000fe20000000800 */
[----:B------:R-:W-:-:S02]  /*90a0*/  ULOP3.LUT UR23, URZ, UR18, URZ, 0x33, !UPT ;  /* 0x000000123f177292 */ /* 0x000fc4000f8e333f */
[----:B------:R-:W-:Y:S02]  /*90b0*/  USHF.R.U64 UR18, UR12, UR17, UR10 ;  /* 0x000000110c127299 */ /* 0x000fe4000800120a */
[----:B------:R-:W-:Y:S01]  /*90c0*/  USHF.R.U32.HI UR10, URZ, UR17, UR10 ;  /* 0x000000113f0a7299 */ /* 0x000fe2000801160a */
[----:B------:R-:W-:Y:S01]  /*90d0*/  UMOV UR20, 0x1 ;  /* 0x0000000100147882 */ /* 0x000fe20000000000 */
[----:B------:R-:W-:Y:S02]  /*90e0*/  UIADD3 UR14, -UR14, URZ, URZ ;  /* 0x0000003f0e0e7290 */ /* 0x000fe4000fffe13f */
[----:B------:R-:W-:Y:S02]  /*90f0*/  USHF.L.U32 UR13, UR20, UR22, URZ ;  /* 0x00000016140d7299 */ /* 0x000fe4000800063f */
[----:B------:R-:W-:Y:S01]  /*9100*/  USHF.R.U64 UR20, UR18, UR22, UR10 ;  /* 0x0000001612147299 */ /* 0x000fe2000800120a */
[----:B------:R-:W-:Y:S01]  /*9110*/  ULDC UR15, c[0x0][0x144] ;  /* 0x00005100000f7ab9 */ /* 0x000fe20000000800 */
[----:B------:R-:W-:Y:S01]  /*9120*/  ULDC UR8, c[0x0][0x600] ;  /* 0x0001800000087ab9 */ /* 0x000fe20000000800 */
[----:B------:R-:W-:-:S02]  /*9130*/  UIADD3 UR21, -UR16, URZ, URZ ;  /* 0x0000003f10157290 */ /* 0x000fc4000fffe13f */
[----:B------:R-:W-:Y:S02]  /*9140*/  USHF.R.U32.HI UR17, URZ, UR22, UR10 ;  /* 0x000000163f117299 */ /* 0x000fe4000801160a */
[----:B------:R-:W-:Y:S02]  /*9150*/  UIADD3 UR9, UR8, -0x1, URZ ;  /* 0xffffffff08097890 */ /* 0x000fe4000fffe03f */
[----:B------:R-:W-:Y:S01]  /*9160*/  UIMAD UR22, UR15, UR14, UR7 ;  /* 0x0000000e0f1672a4 */ /* 0x000fe2000f8e0207 */
[----:B------:R-:W-:Y:S01]  /*9170*/  ULDC UR26, c[0x0][0x148] ;  /* 0x00005200001a7ab9 */ /* 0x000fe20000000800 */
[----:B------:R-:W-:Y:S01]  /*9180*/  ULDC UR24, c[0x0][0x648] ;  /* 0x0001920000187ab9 */ /* 0x000fe20000000800 */
[----:B------:R-:W-:Y:S01]  /*9190*/  ULDC UR25, c[0x0][0x638] ;  /* 0x00018e0000197ab9 */ /* 0x000fe20000000800 */
        /* <DEDUP_REMOVED lines=12> */
.L_x_292:
[----:B------:R-:W-:Y:S01]  /*9260*/  UISETP.NE.AND UP0, UPT, UR40, URZ, UPT ;  /* 0x0000003f2800728c */ /* 0x000fe2000bf05270 */
[----:B------:R-:W-:Y:S01]  /*9270*/  IMAD.MOV.U32 R0, RZ, RZ, 0x1 ;  /* 0x00000001ff007424 */ /* 0x000fe200078e00ff */
[----:B------:R-:W-:Y:S01]  /*9280*/  USHF.R.U64 UR4, UR16, UR24, UR17 ;  /* 0x0000001810047299 */ /* 0x000fe20008001211 */
[----:B------:R-:W-:Y:S01]  /*9290*/  IMAD.U32 R19, RZ, RZ, UR6 ;  /* 0x00000006ff137e24 */ /* 0x000fe2000f8e00ff */
[----:B------:R-:W-:Y:S02]  /*92a0*/  ULOP3.LUT UR18, UR18, UR23, URZ, 0xc0, !UPT ;  /* 0x0000001712127292 */ /* 0x000fe4000f8ec03f */
[----:B------:R-:W-:Y:S02]  /*92b0*/  UIADD3 UR5, -UR4, URZ, URZ ;  /* 0x0000003f04057290 */ /* 0x000fe4000fffe13f */
[----:B------:R-:W-:Y:S02]  /*92c0*/  ULOP3.LUT UR9, UR12, UR9, URZ, 0xc0, !UPT ;  /* 0x000000090c097292 */ /* 0x000fe4000f8ec03f */
[----:B------:R-:W-:-:S02]  /*92d0*/  UIMAD UR4, UR13, UR4, UR18 ;  /* 0x000000040d0472a4 */ /* 0x000fc4000f8e0212 */
[----:B------:R-:W-:Y:S02]  /*92e0*/  @UP0 UIMAD UR22, UR26, UR21, UR19 ;  /* 0x000000151a1602a4 */ /* 0x000fe4000f8e0213 */
[----:B------:R-:W-:Y:S01]  /*92f0*/  UIMAD UR5, UR5, UR25, UR20 ;  /* 0x00000019050572a4 */ /* 0x000fe2000f8e0214 */
[----:B------:R-:W-:Y:S02]  /*9300*/  ULDC UR7, c[0x0][0x610] ;  /* 0x0001840000077ab9 */ /* 0x000fe40000000800 */
[----:B------:R-:W-:Y:S02]  /*9310*/  UIMAD UR4, UR4, UR7, UR22 ;  /* 0x00000007040472a4 */ /* 0x000fe4000f8e0216 */
[----:B------:R-:W-:-:S04]  /*9320*/  UIMAD UR5, UR5, UR8, UR9 ;  /* 0x00000008050572a4 */ /* 0x000fc8000f8e0209 */
[----:B------:R-:W-:Y:S02]  /*9330*/  USEL UR7, UR5, UR4, !UP0 ;  /* 0x0000000405077287 */ /* 0x000fe4000c000000 */
[----:B------:R-:W-:-:S04]  /*9340*/  USEL UR4, UR4, UR5, !UP0 ;  /* 0x0000000504047287 */ /* 0x000fc8000c000000 */
[----:B------:R-:W-:Y:S02]  /*9350*/  IMAD.U32 R2, RZ, RZ, UR7 ;  /* 0x00000007ff027e24 */ /* 0x000fe4000f8e00ff */
[----:B------:R-:W-:-:S07]  /*9360*/  IMAD.U32 R18, RZ, RZ, UR4 ;  /* 0x00000004ff127e24 */ /* 0x000fce000f8e00ff */
.L_x_290:
[----:B------:R-:W-:Y:S02]  /*9370*/  LOP3.LUT P0, RZ, R0, 0xff, RZ, 0xc0, !PT ;  /* 0x000000ff00ff7812 */ /* 0x000fe4000780c0ff */
[----:B------:R-:W-:-:S11]  /*9380*/  LOP3.LUT R170, R170, 0x1, RZ, 0x3c, !PT ;  /* 0x00000001aaaa7812 */ /* 0x000fd600078e3cff */
[----:B------:R-:W-:Y:S05]  /*9390*/  @P0 BRA `(.L_x_293) ;  /* 0xffffff8000e80947 */ /* 0x000fea000383ffff */
[----:B------:R-:W-:Y:S05]  /*93a0*/  EXIT ;  /* 0x000000000000794d */ /* 0x000fea0003800000 */
.L_x_16:
[----:B------:R-:W-:-:S08]  /*93b0*/  ISETP.NE.AND P0, PT, RZ, UR6, PT ;  /* 0x00000006ff007c0c */ /* 0x000fd0000bf05270 */
[----:B-----5:R-:W0:-:S00]  /*93c0*/  USETMAXREG.DEALLOC.CTAPOOL 0x28 ;  /* 0x00000028000079c8 */ /* 0x020e0000080e0500 */
[----:B------:R-:W-:Y:S05]  /*93d0*/  @P0 EXIT ;  /* 0x000000000000094d */ /* 0x000fea0003800000 */
[----:B0-----:R-:W-:Y:S01]  /*93e0*/  LOP3.LUT P0, RZ, R4, 0xff, RZ, 0xc0, !PT ;  /* 0x000000ff04ff7812 */ /* 0x001fe2000780c0ff */
[----:B------:R-:W-:Y:S02]  /*93f0*/  IMAD.MOV.U32 R9, RZ, RZ, 0x1 ;  /* 0x00000001ff097424 */ /* 0x000fe400078e00ff */
[----:B------:R-:W-:-:S10]  /*9400*/  IMAD.MOV.U32 R8, RZ, RZ, RZ ;  /* 0x000000ffff087224 */ /* 0x000fd400078e00ff */
[----:B------:R-:W-:Y:S05]  /*9410*/  @!P0 BRA `(.L_x_294) ;  /* 0x0000000c00a08947 */ /* 0x000fea0003800000 */
[----:B------:R-:W0:Y:S01]  /*9420*/  S2UR UR5, SR_CgaCtaId ;  /* 0x00000000000579c3 */ /* 0x000e220000008800 */
[----:B------:R-:W-:Y:S01]  /*9430*/  UMOV UR7, 0x1 ;  /* 0x0000000100077882 */ /* 0x000fe20000000000 */
[----:B------:R-:W-:Y:S01]  /*9440*/  LOP3.LUT P0, RZ, R0, 0x1f, RZ, 0xc0, !PT ;  /* 0x0000001f00ff7812 */ /* 0x000fe2000780c0ff */
[----:B------:R-:W-:Y:S01]  /*9450*/  ULDC UR13, c[0x0][0x658] ;  /* 0x00019600000d7ab9 */ /* 0x000fe20000000800 */
[----:B------:R-:W-:Y:S01]  /*9460*/  UMOV UR6, 0xffffffff ;  /* 0xffffffff00067882 */ /* 0x000fe20000000000 */
[----:B------:R-:W-:Y:S01]  /*9470*/  BSSY B0, `(.L_x_294) ;  /* 0x00000e2000007945 */ /* 0x000fe20003800000 */
[----:B------:R-:W-:Y:S01]  /*9480*/  USHF.L.U32 UR6, UR6, UR13, URZ ;  /* 0x0000000d06067299 */ /* 0x000fe2000800063f */
[C---:B------:R-:W-:Y:S01]  /*9490*/  ISETP.NE.AND P3, PT, R3.reuse, RZ, PT ;  /* 0x000000ff0300720c */ /* 0x040fe20003f65270 */
[----:B------:R-:W-:Y:S01]  /*94a0*/  IMAD.MOV.U32 R0, RZ, RZ, 0x1 ;  /* 0x00000001ff007424 */ /* 0x000fe200078e00ff */
[----:B------:R-:W-:Y:S01]  /*94b0*/  ISETP.NE.OR P0, PT, R3, RZ, !P0 ;  /* 0x000000ff0300720c */ /* 0x000fe20004705670 */
[----:B------:R-:W-:Y:S01]  /*94c0*/  IMAD.MOV.U32 R9, RZ, RZ, 0x1 ;  /* 0x00000001ff097424 */ /* 0x000fe200078e00ff */
[----:B------:R-:W-:Y:S01]  /*94d0*/  ULDC UR14, c[0x0][0x600] ;  /* 0x00018000000e7ab9 */ /* 0x000fe20000000800 */
[----:B------:R-:W-:Y:S01]  /*94e0*/  IMAD.MOV.U32 R8, RZ, RZ, RZ ;  /* 0x000000ffff087224 */ /* 0x000fe200078e00ff */
[----:B------:R-:W-:Y:S01]  /*94f0*/  UMOV UR29, 0x55 ;  /* 0x00000055001d7882 */ /* 0x000fe20000000000 */
[----:B------:R-:W-:-:S02]  /*9500*/  UIADD3 UR48, UR37, 0x1, URZ ;  /* 0x0000000125307890 */ /* 0x000fc4000fffe03f */
[----:B------:R-:W-:Y:S02]  /*9510*/  ULOP3.LUT UR47, UR42, 0x2, URZ, 0xfc, !UPT ;  /* 0x000000022a2f7892 */ /* 0x000fe4000f8efc3f */
[----:B------:R-:W-:Y:S02]  /*9520*/  UIADD3 UR14, UR14, -0x1, URZ ;  /* 0xffffffff0e0e7890 */ /* 0x000fe4000fffe03f */
[----:B------:R-:W-:Y:S02]  /*9530*/  USHF.L.U32 UR13, UR7, UR13, URZ ;  /* 0x0000000d070d7299 */ /* 0x000fe4000800063f */
[----:B------:R-:W-:Y:S02]  /*9540*/  ULOP3.LUT UR22, URZ, UR6, URZ, 0x33, !UPT ;  /* 0x000000063f167292 */ /* 0x000fe4000f8e333f */
[----:B0-----:R-:W-:Y:S02]  /*9550*/  ULOP3.LUT UR4, UR5, 0x1, URZ, 0xc0, !UPT ;  /* 0x0000000105047892 */ /* 0x001fe4000f8ec03f */
[----:B------:R-:W-:-:S02]  /*9560*/  USHF.R.U32.HI UR46, URZ, 0x1, UR5 ;  /* 0x000000013f2e7899 */ /* 0x000fc40008011605 */
[----:B------:R-:W-:Y:S02]  /*9570*/  USHF.L.U32 UR15, UR5, 0x7, URZ ;  /* 0x00000007050f7899 */ /* 0x000fe4000800063f */
[----:B------:R-:W-:Y:S02]  /*9580*/  USHF.L.U32 UR21, UR5, 0xc, URZ ;  /* 0x0000000c05157899 */ /* 0x000fe4000800063f */
[----:B------:R-:W-:Y:S02]  /*9590*/  ULOP3.LUT UR5, UR5, 0xfffffffe, URZ, 0xc0, !UPT ;  /* 0xfffffffe05057892 */ /* 0x000fe4000f8ec03f */
[----:B------:R-:W-:Y:S02]  /*95a0*/  UISETP.GT.U32.AND UP0, UPT, UR4, 0xffff, UPT ;  /* 0x0000ffff0400788c */ /* 0x000fe4000bf04070 */
[----:B------:R-:W-:Y:S02]  /*95b0*/  USHF.L.U32 UR23, UR7, UR5, URZ ;  /* 0x0000000507177299 */ /* 0x000fe4000800063f */
[----:B------:R-:W-:-:S02]  /*95c0*/  ULOP3.LUT UR5, UR5, 0x1, URZ, 0xfc, !UPT ;  /* 0x0000000105057892 */ /* 0x000fc4000f8efc3f */
[----:B------:R-:W-:Y:S02]  /*95d0*/  USEL UR4, UR4, 0xffff, !UP0 ;  /* 0x0000ffff04047887 */ /* 0x000fe4000c000000 */
[----:B------:R-:W-:Y:S02]  /*95e0*/  USHF.L.U32 UR5, UR7, UR5, URZ ;  /* 0x0000000507057299 */ /* 0x000fe4000800063f */
[----:B------:R-:W-:Y:S02]  /*95f0*/  ULOP3.LUT UR4, UR4, 0xffff, URZ, 0xc0, !UPT ;  /* 0x0000ffff04047892 */ /* 0x000fe4000f8ec03f */
[----:B------:R-:W-:Y:S02]  /*9600*/  ULOP3.LUT UR15, UR15, 0x80, URZ, 0xc0, !UPT ;  /* 0x000000800f0f7892 */ /* 0x000fe4000f8ec03f */
[----:B------:R-:W-:Y:S02]  /*9610*/  ULOP3.LUT UR21, UR21, 0x1000, URZ, 0xc0, !UPT ;  /* 0x0000100015157892 */ /* 0x000fe4000f8ec03f */
[----:B------:R-:W-:-:S02]  /*9620*/  ULOP3.LUT UR23, UR23, UR5, URZ, 0xfc, !UPT ;  /* 0x0000000517177292 */ /* 0x000fc4000f8efc3f */
[----:B------:R-:W-:Y:S01]  /*9630*/  USHF.L.U32 UR29, UR29, UR4, URZ ;  /* 0x000000041d1d7299 */ /* 0x000fe2000800063f */
[----:B------:R-:W-:-:S11]  /*9640*/  ULDC.64 UR30, c[0x0][0x198] ;  /* 0x00006600001e7ab9 */ /* 0x000fd60000000a00 */
.L_x_306:
[----:B------:R-:W-:-:S03]  /*9650*/  UMOV UR4, 0xffffffff ;  /* 0xffffffff00047882 */ /* 0x000fc60000000000 */
[----:B------:R-:W-:Y:S05]  /*9660*/  BRA.DIV UR4, `(.L_x_295) ;  /* 0x0000000e04dc7947 */ /* 0x000fea000b800000 */
[----:B------:R-:W-:-:S13]  /*9670*/  ELECT P6, URZ, PT ;  /* 0x00000000003f782f */ /* 0x000fda00038c0000 */
.L_x_317:
[----:B------:R-:W0:Y:S01]  /*9680*/  LDC R3, c[0x0][0x28c] ;  /* 0x0000a300ff037b82 */ /* 0x000e220000000800 */
[----:B------:R-:W-:Y:S01]  /*9690*/  BSSY B1, `(.L_x_296) ;  /* 0x000004a000017945 */ /* 0x000fe20003800000 */
[----:B0-----:R-:W-:-:S13]  /*96a0*/  ISETP.LT.OR P6, PT, R3, 0x1, !P6 ;  /* 0x000000010300780c */ /* 0x001fda00077c1670 */
[----:B------:R-:W-:Y:S05]  /*96b0*/  @P6 BRA `(.L_x_297) ;  /* 0x00000004001c6947 */ /* 0x000fea0003800000 */
[----:B------:R-:W-:Y:S01]  /*96c0*/  LEA R18, R18, UR46, 0x2 ;  /* 0x0000002e12127c11 */ /* 0x000fe2000f8e10ff */
[----:B------:R-:W-:Y:S01]  /*96d0*/  IMAD.MOV.U32 R11, RZ, RZ, RZ ;  /* 0x000000ffff0b7224 */ /* 0x000fe200078e00ff */
[----:B------:R-:W-:Y:S01]  /*96e0*/  LEA R6, R2, UR15, 0x8 ;  /* 0x0000000f02067c11 */ /* 0x000fe2000f8e40ff */
[----:B------:R-:W-:Y:S02]  /*96f0*/  IMAD.U32 R12, RZ, RZ, UR48 ;  /* 0x00000030ff0c7e24 */ /* 0x000fe4000f8e00ff */
[----:B------:R-:W-:Y:S02]  /*9700*/  IMAD.MOV.U32 R2, RZ, RZ, R9 ;  /* 0x000000ffff027224 */ /* 0x000fe400078e0009 */
[----:B------:R-:W-:Y:S02]  /*9710*/  IMAD.MOV.U32 R3, RZ, RZ, R8 ;  /* 0x000000ffff037224 */ /* 0x000fe400078e0008 */
[----:B------:R-:W-:-:S07]  /*9720*/  IMAD.SHL.U32 R18, R18, 0x10, RZ ;  /* 0x0000001012127824 */ /* 0x000fce00078e00ff */
.L_x_301:
[----:B------:R-:W0:Y:S01]  /*9730*/  S2R R5, SR_CgaCtaId ;  /* 0x0000000000057919 */ /* 0x000e220000008800 */
[----:B------:R-:W-:-:S04]  /*9740*/  MOV R4, 0x400 ;  /* 0x0000040000047802 */ /* 0x000fc80000000f00 */
[----:B0-----:R-:W-:Y:S02]  /*9750*/  LEA R10, R5, R4, 0x18 ;  /* 0x00000004050a7211 */ /* 0x001fe400078ec0ff */
[----:B------:R-:W-:Y:S01]  /*9760*/  SHF.L.U32 R4, R2, 0x1f, RZ ;  /* 0x0000001f02047819 */ /* 0x000fe200000006ff */
[----:B------:R-:W0:Y:S02]  /*9770*/  @!P3 LDC R5, c[0x0][0x500] ;  /* 0x00014000ff05bb82 */ /* 0x000e240000000800 */
[----:B------:R-:W-:-:S04]  /*9780*/  IMAD R7, R3, 0x8, R10 ;  /* 0x0000000803077824 */ /* 0x000fc800078e020a */
[----:B------:R-:W1:Y:S02]  /*9790*/  SYNCS.PHASECHK.TRANS64.TRYWAIT P1, [R7+URZ+0x10], R4 ;  /* 0x00001004070075a7 */ /* 0x000e64000802017f */
[----:B-1----:R-:W-:Y:S05]  /*97a0*/  @!P1 BRA `(.L_x_298) ;  /* 0x0000000c00ac9947 */ /* 0x002fea0003800000 */
.L_x_318:
[----:B------:R-:W-:Y:S01]  /*97b0*/  UPRMT UR4, UR47, 0x9910, URZ ;  /* 0x000099102f047896 */ /* 0x000fe2000800003f */
[----:B0-----:R0:W-:Y:S03]  /*97c0*/  @!P3 SYNCS.ARRIVE.TRANS64 RZ, [R7+URZ], R5 ;  /* 0x0000000507ffb9a7 */ /* 0x0011e6000800003f */
[----:B------:R-:W-:-:S06]  /*97d0*/  UISETP.NE.AND UP0, UPT, UR4, 0x2, UPT ;  /* 0x000000020400788c */ /* 0x000fcc000bf05270 */
[----:B------:R-:W-:-:S13]  /*97e0*/  PLOP3.LUT P1, PT, PT, PT, UP0, 0x80, 0x0 ;  /* 0x000000000000781c */ /* 0x000fda0003f2f008 */
[----:B0-----:R-:W-:Y:S05]  /*97f0*/  @P1 BRA `(.L_x_299) ;  /* 0x0000000000041947 */ /* 0x001fea0003800000 */
[----:B------:R-:W-:Y:S01]  /*9800*/  BPT.TRAP 0x1 ;  /* 0x000000040000795c */ /* 0x000fe20000300000 */
.L_x_299:
[----:B------:R-:W-:Y:S05]  /*9810*/  @P0 BRA `(.L_x_300) ;  /* 0x0000000000040947 */ /* 0x000fea0003800000 */
[----:B------:R-:W-:Y:S01]  /*9820*/  BPT.TRAP 0x1 ;  /* 0x000000040000795c */ /* 0x000fe20000300000 */
.L_x_300:
[C---:B-1----:R-:W-:Y:S01]  /*9830*/  LEA R4, R3.reuse, UR46, 0x3 ;  /* 0x0000002e03047c11 */ /* 0x042fe2000f8e18ff */
[----:B------:R-:W-:Y:S01]  /*9840*/  VIADD R12, R12, 0xffffffff ;  /* 0xffffffff0c0c7836 */ /* 0x000fe20000000000 */
[----:B------:R-:W-:Y:S01]  /*9850*/  LEA R5, R3, UR21, 0xe ;  /* 0x0000001503057c11 */ /* 0x000fe2000f8e70ff */
[----:B------:R-:W-:Y:S01]  /*9860*/  UIADD3 UR4, UP0, UR30, 0xf0, URZ ;  /* 0x000000f01e047890 */ /* 0x000fe2000ff1e03f */
[----:B------:R-:W-:Y:S01]  /*9870*/  R2UR UR34, R11 ;  /* 0x000000000b2272ca */ /* 0x000fe200000e0000 */
[----:B------:R-:W-:Y:S01]  /*9880*/  IMAD.SHL.U32 R4, R4, 0x200, RZ ;  /* 0x0000020004047824 */ /* 0x000fe200078e00ff */
[----:B------:R-:W-:Y:S01]  /*9890*/  R2UR UR33, R7 ;  /* 0x00000000072172ca */ /* 0x000fe200000e0000 */
[--C-:B------:R-:W-:Y:S01]  /*98a0*/  IMAD R5, R5, 0x4, R10.reuse ;  /* 0x0000000405057824 */ /* 0x100fe200078e020a */
[----:B------:R-:W-:Y:S01]  /*98b0*/  R2UR UR36, R19 ;  /* 0x00000000132472ca */ /* 0x000fe200000e0000 */
[----:B------:R-:W-:Y:S01]  /*98c0*/  IMAD R4, R4, 0x4, R10 ;  /* 0x0000000404047824 */ /* 0x000fe200078e020a */
[----:B------:R-:W-:Y:S01]  /*98d0*/  R2UR UR35, R18 ;  /* 0x00000000122372ca */ /* 0x000fe200000e0000 */
[----:B------:R-:W-:Y:S01]  /*98e0*/  UIADD3 UR44, UP1, UR30, 0x1f0, URZ ;  /* 0x000001f01e2c7890 */ /* 0x000fe2000ff3e03f */
[----:B------:R-:W-:Y:S01]  /*98f0*/  R2UR UR8, R5 ;  /* 0x00000000050872ca */ /* 0x000fe200000e0000 */
[----:B------:R-:W-:Y:S01]  /*9900*/  UIADD3.X UR5, URZ, UR31, URZ, UP0, !UPT ;  /* 0x0000001f3f057290 */ /* 0x000fe200087fe43f */
[----:B------:R-:W-:Y:S01]  /*9910*/  R2UR UR24, R4 ;  /* 0x00000000041872ca */ /* 0x000fe200000e0000 */
[----:B------:R-:W-:Y:S01]  /*9920*/  UPRMT UR43, URZ, 0x5410, UR29 ;  /* 0x000054103f2b7896 */ /* 0x000fe2000800001d */
[----:B------:R-:W-:Y:S01]  /*9930*/  R2UR UR19, R6 ;  /* 0x00000000061372ca */ /* 0x000fe200000e0000 */
[----:B------:R-:W-:Y:S01]  /*9940*/  UIADD3 UR26, UR34, 0x20, URZ ;  /* 0x00000020221a7890 */ /* 0x000fe2000fffe03f */
[----:B------:R-:W-:Y:S01]  /*9950*/  ISETP.GT.AND P2, PT, R12, 0x1, PT ;  /* 0x000000010c00780c */ /* 0x000fe20003f44270 */
[----:B------:R-:W-:Y:S01]  /*9960*/  UIADD3.X UR45, URZ, UR31, URZ, UP1, !UPT ;  /* 0x0000001f3f2d7290 */ /* 0x000fe20008ffe43f */
[----:B------:R-:W-:Y:S01]  /*9970*/  VIADD R3, R3, 0x1 ;  /* 0x0000000103037836 */ /* 0x000fe20000000000 */
[----:B------:R-:W-:Y:S01]  /*9980*/  UPRMT UR49, URZ, 0x5410, UR23 ;  /* 0x000054103f317896 */ /* 0x000fe20008000017 */
[----:B------:R-:W-:Y:S01]  /*9990*/  VIADD R11, R11, 0x40 ;  /* 0x000000400b0b7836 */ /* 0x000fe20000000000 */
[----:B------:R-:W-:Y:S01]  /*99a0*/  UMOV UR6, 0x0 ;  /* 0x0000000000067882 */ /* 0x000fe20000000000 */
[----:B------:R-:W-:Y:S01]  /*99b0*/  UMOV UR7, 0x10000000 ;  /* 0x1000000000077882 */ /* 0x000fe20000000000 */
[----:B------:R-:W-:Y:S01]  /*99c0*/  UIADD3 UR16, UR8, 0x8100, URZ ;  /* 0x0000810008107890 */ /* 0x000fe2000fffe03f */
[----:B------:R-:W-:Y:S01]  /*99d0*/  ISETP.NE.AND P1, PT, R3, 0x2, PT ;  /* 0x000000020300780c */ /* 0x000fe20003f25270 */
[----:B------:R-:W-:-:S02]  /*99e0*/  UIADD3 UR32, UR24, 0x100, URZ ;  /* 0x0000010018207890 */ /* 0x000fc4000fffe03f */
[----:B------:R-:W-:Y:S01]  /*99f0*/  UIADD3 UR24, UR24, 0x2100, URZ ;  /* 0x0000210018187890 */ /* 0x000fe2000fffe03f */
[----:B------:R-:W-:Y:S01]  /*9a00*/  SEL R5, RZ, 0x1, P1 ;  /* 0x00000001ff057807 */ /* 0x000fe20000800000 */
[----:B------:R-:W-:Y:S01]  /*9a10*/  UIADD3 UR8, UR8, 0x10100, URZ ;  /* 0x0001010008087890 */ /* 0x000fe2000fffe03f */
[----:B------:R-:W-:Y:S01]  /*9a20*/  SEL R3, R3, RZ, P1 ;  /* 0x000000ff03037207 */ /* 0x000fe20000800000 */
[----:B------:R-:W-:Y:S01]  /*9a30*/  UMOV UR25, UR33 ;  /* 0x0000002100197c82 */ /* 0x000fe20008000000 */
[----:B------:R-:W-:Y:S01]  /*9a40*/  UMOV UR28, UR36 ;  /* 0x00000024001c7c82 */ /* 0x000fe20008000000 */
[----:B------:R-:W-:Y:S01]  /*9a50*/  UMOV UR27, UR35 ;  /* 0x00000023001b7c82 */ /* 0x000fe20008000000 */
[----:B------:R-:W-:Y:S01]  /*9a60*/  UMOV UR17, UR33 ;  /* 0x0000002100117c82 */ /* 0x000fe20008000000 */
[----:B------:R-:W-:Y:S01]  /*9a70*/  UMOV UR18, UR34 ;  /* 0x0000002200127c82 */ /* 0x000fe20008000000 */
[----:B------:R-:W-:Y:S01]  /*9a80*/  UMOV UR20, UR36 ;  /* 0x0000002400147c82 */ /* 0x000fe20008000000 */
[----:B------:R0:W-:Y:S01]  /*9a90*/  UTMALDG.3D.MULTICAST [UR32], [UR4], UR43, desc[UR6] ;  /* 0x00000620040073b4 */ /* 0x0001e2000801182b */
[----:B------:R-:W-:Y:S01]  /*9aa0*/  UMOV UR9, UR33 ;  /* 0x0000002100097c82 */ /* 0x000fe20008000000 */
[----:B------:R-:W-:Y:S01]  /*9ab0*/  UMOV UR11, UR19 ;  /* 0x00000013000b7c82 */ /* 0x000fe20008000000 */
[----:B------:R-:W-:Y:S01]  /*9ac0*/  UMOV UR12, UR36 ;  /* 0x00000024000c7c82 */ /* 0x000fe20008000000 */
[----:B------:R-:W-:Y:S01]  /*9ad0*/  UMOV UR10, UR26 ;  /* 0x0000001a000a7c82 */ /* 0x000fe20008000000 */
[----:B------:R-:W-:Y:S01]  /*9ae0*/  LOP3.LUT R2, R2, R5, RZ, 0x3c, !PT ;  /* 0x0000000502027212 */ /* 0x000fe200078e3cff */
[----:B------:R0:W-:Y:S01]  /*9af0*/  UTMALDG.3D.MULTICAST [UR24], [UR4], UR43, desc[UR6] ;  /* 0x00000618040073b4 */ /* 0x0001e2000801182b */
[----:B------:R0:W-:Y:S01]  /*9b00*/  UTMALDG.3D.MULTICAST [UR16], [UR44], UR49, desc[UR6] ;  /* 0x000006102c0073b4 */ /* 0x0001e20008011831 */
[----:B------:R0:W-:Y:S02]  /*9b10*/  UTMALDG.3D.MULTICAST [UR8], [UR44], UR49, desc[UR6] ;  /* 0x000006082c0073b4 */ /* 0x0001e40008011831 */
[----:B0-----:R-:W-:Y:S05]  /*9b20*/  @P2 BRA `(.L_x_301) ;  /* 0xfffffffc00002947 */ /* 0x001fea000383ffff */
.L_x_297:
[----:B------:R-:W-:Y:S05]  /*9b30*/  BSYNC B1 ;  /* 0x0000000000017941 */ /* 0x000fea0003800000 */
.L_x_296:
[----:B------:R-:W-:Y:S01]  /*9b40*/  LOP3.LUT P4, RZ, R0, 0xff, RZ, 0xc0, !PT ;  /* 0x000000ff00ff7812 */ /* 0x000fe2000788c0ff */
[----:B------:R-:W-:Y:S01]  /*9b50*/  VIADD R8, R8, UR37 ;  /* 0x0000002508087c36 */ /* 0x000fe20008000000 */
[----:B------:R-:W-:Y:S01]  /*9b60*/  ULDC.64 UR4, c[0x0][0x650] ;  /* 0x0001940000047ab9 */ /* 0x000fe20000000a00 */
[----:B------:R-:W-:Y:S01]  /*9b70*/  BSSY B1, `(.L_x_302) ;  /* 0x000006f000017945 */ /* 0x000fe20003800000 */
[----:B------:R-:W-:Y:S02]  /*9b80*/  IMAD.MOV.U32 R18, RZ, RZ, -0x1 ;  /* 0xffffffffff127424 */ /* 0x000fe400078e00ff */
[----:B------:R-:W-:Y:S01]  /*9b90*/  SHF.R.U32.HI R0, RZ, 0x1, R8 ;  /* 0x00000001ff007819 */ /* 0x000fe20000011608 */
[----:B------:R-:W-:Y:S01]  /*9ba0*/  IMAD.MOV.U32 R19, RZ, RZ, -0x1 ;  /* 0xffffffffff137424 */ /* 0x000fe200078e00ff */
[----:B------:R-:W-:Y:S02]  /*9bb0*/  ISETP.GT.U32.AND P1, PT, R8, 0x1, PT ;  /* 0x000000010800780c */ /* 0x000fe40003f24070 */
[----:B------:R-:W-:-:S02]  /*9bc0*/  LOP3.LUT R0, R0, 0x1, RZ, 0xc0, !PT ;  /* 0x0000000100007812 */ /* 0x000fc400078ec0ff */
[----:B------:R-:W-:Y:S01]  /*9bd0*/  LOP3.LUT R8, R8, 0x1, RZ, 0xc0, !PT ;  /* 0x0000000108087812 */ /* 0x000fe200078ec0ff */
[----:B------:R-:W0:Y:S01]  /*9be0*/  @P4 S2R R3, SR_CgaCtaId ;  /* 0x0000000000034919 */ /* 0x000e220000008800 */
[----:B------:R-:W-:Y:S02]  /*9bf0*/  @P4 MOV R2, 0x400 ;  /* 0x0000040000024802 */ /* 0x000fe40000000f00 */
[----:B------:R-:W-:Y:S02]  /*9c00*/  ISETP.NE.U32.AND P2, PT, R0, 0x1, PT ;  /* 0x000000010000780c */ /* 0x000fe40003f45070 */
[----:B0-----:R-:W-:Y:S01]  /*9c10*/  @P4 LEA R2, R3, R2, 0x18 ;  /* 0x0000000203024211 */ /* 0x001fe200078ec0ff */
[----:B------:R-:W-:-:S03]  /*9c20*/  IMAD.U32 R3, RZ, RZ, UR37 ;  /* 0x00000025ff037e24 */ /* 0x000fc6000f8e00ff */
[----:B------:R0:W-:Y:S01]  /*9c30*/  @P4 SYNCS.ARRIVE.TRANS64.A1T0 RZ, [R2+URZ+0x58], RZ ;  /* 0x000058ff02ff49a7 */ /* 0x0001e2000810003f */
[----:B------:R-:W-:Y:S02]  /*9c40*/  IADD3 R16, P4, R16, UR38, RZ ;  /* 0x0000002610107c10 */ /* 0x000fe4000ff9e0ff */
[----:B------:R-:W-:Y:S02]  /*9c50*/  ISETP.LT.U32.AND P1, PT, R3, 0x2, P1 ;  /* 0x000000020300780c */ /* 0x000fe40000f21070 */
[----:B------:R-:W-:Y:S02]  /*9c60*/  IADD3.X R17, R17, UR41, RZ, P4, !PT ;  /* 0x0000002911117c10 */ /* 0x000fe4000a7fe4ff */
[----:B------:R-:W-:Y:S02]  /*9c70*/  ISETP.GE.U32.AND P4, PT, R16, UR4, PT ;  /* 0x0000000410007c0c */ /* 0x000fe4000bf86070 */
[----:B------:R-:W-:Y:S02]  /*9c80*/  SEL R0, RZ, 0x1, !P1 ;  /* 0x00000001ff007807 */ /* 0x000fe40004800000 */
[----:B------:R-:W-:-:S02]  /*9c90*/  ISETP.GE.U32.AND.EX P1, PT, R17, UR5, PT, P4 ;  /* 0x0000000511007c0c */ /* 0x000fc4000bf26140 */
[----:B------:R-:W-:Y:S02]  /*9ca0*/  ISETP.GT.U32.AND P2, PT, R3, 0x1, !P2 ;  /* 0x000000010300780c */ /* 0x000fe40005744070 */
[----:B------:R-:W-:Y:S02]  /*9cb0*/  PRMT R3, RZ, 0x7610, R3 ;  /* 0x00007610ff037816 */ /* 0x000fe40000000003 */
[----:B0-----:R-:W-:-:S04]  /*9cc0*/  SEL R2, RZ, 0x1, !P2 ;  /* 0x00000001ff027807 */ /* 0x001fc80005000000 */
[--C-:B------:R-:W-:Y:S01]  /*9cd0*/  LOP3.LUT R9, R2, R9, R0.reuse, 0x96, !PT ;  /* 0x0000000902097212 */ /* 0x100fe200078e9600 */
[----:B------:R-:W-:Y:S01]  /*9ce0*/  IMAD.MOV.U32 R2, RZ, RZ, -0x1 ;  /* 0xffffffffff027424 */ /* 0x000fe200078e00ff */
[----:B------:R-:W-:Y:S01]  /*9cf0*/  PRMT R0, RZ, 0x7610, R0 ;  /* 0x00007610ff007816 */ /* 0x000fe20000000000 */
[----:B------:R-:W-:Y:S06]  /*9d00*/  @P1 BRA `(.L_x_303) ;  /* 0x0000000400541947 */ /* 0x000fec0003800000 */
[----:B------:R-:W0:Y:S01]  /*9d10*/  S2UR UR4, SR_CTAID.X ;  /* 0x00000000000479c3 */ /* 0x000e220000002500 */
[----:B------:R-:W-:Y:S01]  /*9d20*/  ULDC.64 UR6, c[0x0][0x628] ;  /* 0x00018a0000067ab9 */ /* 0x000fe20000000a00 */
[----:B------:R-:W-:Y:S01]  /*9d30*/  ULDC UR5, c[0x0][0x150] ;  /* 0x0000540000057ab9 */ /* 0x000fe20000000800 */
[----:B------:R-:W-:Y:S01]  /*9d40*/  ISETP.NE.U32.AND P1, PT, RZ, UR6, PT ;  /* 0x00000006ff007c0c */ /* 0x000fe2000bf25070 */
[----:B------:R-:W-:Y:S01]  /*9d50*/  ULDC UR8, c[0x0][0x630] ;  /* 0x00018c0000087ab9 */ /* 0x000fe20000000800 */
[----:B------:R-:W-:Y:S01]  /*9d60*/  ULDC UR10, c[0x0][0x154] ;  /* 0x00005500000a7ab9 */ /* 0x000fe20000000800 */
[----:B------:R-:W-:Y:S01]  /*9d70*/  IMAD.MOV.U32 R2, RZ, RZ, R16 ;  /* 0x000000ffff027224 */ /* 0x000fe200078e0010 */
[----:B------:R-:W-:Y:S01]  /*9d80*/  ISETP.NE.AND.EX P1, PT, RZ, UR7, PT, P1 ;  /* 0x00000007ff007c0c */ /* 0x000fe2000bf25310 */
[----:B------:R-:W1:Y:S01]  /*9d90*/  S2UR UR9, SR_CTAID.Y ;  /* 0x00000000000979c3 */ /* 0x000e620000002600 */
[----:B0-----:R-:W-:-:S05]  /*9da0*/  I2FP.F32.U32 R3, UR4 ;  /* 0x0000000400037c45 */ /* 0x001fca0008201000 */
[----:B------:R-:W-:Y:S01]  /*9db0*/  FMUL R10, R3, UR5 ;  /* 0x00000005030a7c20 */ /* 0x000fe20008400000 */
[----:B------:R-:W-:-:S05]  /*9dc0*/  IMAD.MOV.U32 R3, RZ, RZ, R17 ;  /* 0x000000ffff037224 */ /* 0x000fca00078e0011 */
[----:B------:R-:W-:Y:S05]  /*9dd0*/  @!P1 BRA `(.L_x_304) ;  /* 0x0000000000289947 */ /* 0x000fea0003800000 */
[----:B------:R-:W-:Y:S02]  /*9de0*/  ULDC UR5, c[0x0][0x634] ;  /* 0x00018d0000057ab9 */ /* 0x000fe40000000800 */
[----:B------:R-:W-:-:S05]  /*9df0*/  IADD3 R7, P1, R16, UR5, RZ ;  /* 0x0000000510077c10 */ /* 0x000fca000ff3e0ff */
[----:B------:R-:W-:-:S04]  /*9e00*/  IMAD.X R11, RZ, RZ, R17, P1 ;  /* 0x000000ffff0b7224 */ /* 0x000fc800008e0611 */
[----:B------:R-:W-:-:S04]  /*9e10*/  IMAD.WIDE.U32 R4, R11, UR6, RZ ;  /* 0x000000060b047c25 */ /* 0x000fc8000f8e00ff */
[----:B------:R-:W-:-:S04]  /*9e20*/  IMAD.WIDE.U32 R4, P1, R7, UR7, R4 ;  /* 0x0000000707047c25 */ /* 0x000fc8000f820004 */
[----:B------:R-:W-:-:S04]  /*9e30*/  IMAD.WIDE.U32 R6, R7, UR6, RZ ;  /* 0x0000000607067c25 */ /* 0x000fc8000f8e00ff */
[----:B------:R-:W-:Y:S01]  /*9e40*/  IMAD.X R3, RZ, RZ, RZ, P1 ;  /* 0x000000ffff037224 */ /* 0x000fe200008e06ff */
[----:B------:R-:W-:Y:S01]  /*9e50*/  IADD3 RZ, P1, R7, R4, RZ ;  /* 0x0000000407ff7210 */ /* 0x000fe20007f3e0ff */
[----:B------:R-:W-:-:S04]  /*9e60*/  IMAD.MOV.U32 R2, RZ, RZ, R5 ;  /* 0x000000ffff027224 */ /* 0x000fc800078e0005 */
[----:B------:R-:W-:-:S08]  /*9e70*/  IMAD.WIDE.U32.X R2, R11, UR7, R2, P1 ;  /* 0x000000070b027c25 */ /* 0x000fd000088e0402 */
.L_x_304:
[--C-:B------:R-:W-:Y:S01]  /*9e80*/  SHF.R.U64 R19, R2, UR8, R3.reuse ;  /* 0x0000000802137c19 */ /* 0x100fe20008001203 */
[----:B------:R-:W0:Y:S01]  /*9e90*/  F2I.U32.TRUNC.NTZ R10, R10 ;  /* 0x0000000a000a7305 */ /* 0x000e22000020f000 */
[----:B------:R-:W-:Y:S01]  /*9ea0*/  SHF.R.U32.HI R2, RZ, UR8, R3 ;  /* 0x00000008ff027c19 */ /* 0x000fe20008011603 */
[----:B------:R-:W-:Y:S01]  /*9eb0*/  ULDC.64 UR6, c[0x0][0x620] ;  /* 0x0001880000067ab9 */ /* 0x000fe20000000a00 */
[----:B------:R-:W-:Y:S01]  /*9ec0*/  IADD3 R5, P1, RZ, -R19, RZ ;  /* 0x80000013ff057210 */ /* 0x000fe20007f3e0ff */
[----:B------:R-:W2:Y:S01]  /*9ed0*/  LDC R15, c[0x0][0x610] ;  /* 0x00018400ff0f7b82 */ /* 0x000ea20000000800 */
[----:B-1----:R-:W-:Y:S01]  /*9ee0*/  I2FP.F32.U32 R4, UR9 ;  /* 0x0000000900047c45 */ /* 0x002fe20008201000 */
[----:B------:R-:W-:Y:S01]  /*9ef0*/  ULDC UR8, c[0x0][0x658] ;  /* 0x0001960000087ab9 */ /* 0x000fe20000000800 */
[----:B------:R-:W-:Y:S01]  /*9f00*/  ULDC UR12, c[0x0][0x648] ;  /* 0x00019200000c7ab9 */ /* 0x000fe20000000800 */
[----:B------:R-:W-:Y:S02]  /*9f10*/  IMAD.X R2, RZ, RZ, ~R2, P1 ;  /* 0x000000ffff027224 */ /* 0x000fe400008e0e02 */
[----:B------:R-:W-:Y:S01]  /*9f20*/  FMUL R6, R4, UR10 ;  /* 0x0000000a04067c20 */ /* 0x000fe20008400000 */
[----:B------:R-:W-:Y:S01]  /*9f30*/  ULDC.64 UR10, c[0x0][0x640] ;  /* 0x00019000000a7ab9 */ /* 0x000fe20000000a00 */
[----:B------:R-:W-:Y:S01]  /*9f40*/  IMAD R4, R2, UR6, RZ ;  /* 0x0000000602047c24 */ /* 0x000fe2000f8e02ff */
[----:B------:R-:W-:Y:S01]  /*9f50*/  ISETP.NE.U32.AND P1, PT, RZ, UR10, PT ;  /* 0x0000000aff007c0c */ /* 0x000fe2000bf25070 */
[C---:B------:R-:W-:Y:S01]  /*9f60*/  IMAD.WIDE.U32 R2, R5.reuse, UR6, R16 ;  /* 0x0000000605027c25 */ /* 0x040fe2000f8e0010 */
[----:B0-----:R-:W-:Y:S01]  /*9f70*/  R2UR UR5, R10 ;  /* 0x000000000a0572ca */ /* 0x001fe200000e0000 */
[----:B------:R-:W0:Y:S01]  /*9f80*/  F2I.U32.TRUNC.NTZ R6, R6 ;  /* 0x0000000600067305 */ /* 0x000e22000020f000 */
[----:B------:R-:W-:Y:S01]  /*9f90*/  ULDC UR6, c[0x0][0x618] ;  /* 0x0001860000067ab9 */ /* 0x000fe20000000800 */
[----:B------:R-:W-:Y:S01]  /*9fa0*/  IMAD R5, R5, UR7, R4 ;  /* 0x0000000705057c24 */ /* 0x000fe2000f8e0204 */
[----:B------:R-:W-:-:S03]  /*9fb0*/  ISETP.NE.AND.EX P1, PT, RZ, UR11, PT, P1 ;  /* 0x0000000bff007c0c */ /* 0x000fc6000bf25310 */
[----:B------:R-:W-:-:S05]  /*9fc0*/  IMAD.IADD R3, R3, 0x1, R5 ;  /* 0x0000000103037824 */ /* 0x000fca00078e0205 */
[--C-:B------:R-:W-:Y:S02]  /*9fd0*/  SHF.R.U64 R10, R2, UR6, R3.reuse ;  /* 0x00000006020a7c19 */ /* 0x100fe40008001203 */
[----:B------:R-:W-:Y:S01]  /*9fe0*/  SHF.R.U32.HI R3, RZ, UR6, R3 ;  /* 0x00000006ff037c19 */ /* 0x000fe20008011603 */
[----:B------:R-:W-:Y:S01]  /*9ff0*/  ULDC UR6, c[0x0][0x608] ;  /* 0x0001820000067ab9 */ /* 0x000fe20000000800 */
[----:B0-----:R-:W-:Y:S02]  /*a000*/  R2UR UR7, R6 ;  /* 0x00000000060772ca */ /* 0x001fe400000e0000 */
[--C-:B------:R-:W-:Y:S02]  /*a010*/  SHF.R.U64 R12, R10, UR6, R3.reuse ;  /* 0x000000060a0c7c19 */ /* 0x100fe40008001203 */
[----:B------:R-:W-:Y:S01]  /*a020*/  SHF.R.U32.HI R3, RZ, UR6, R3 ;  /* 0x00000006ff037c19 */ /* 0x000fe20008011603 */
[----:B------:R-:W-:-:S03]  /*a030*/  UIADD3 UR6, -UR5, URZ, URZ ;  /* 0x0000003f05067290 */ /* 0x000fc6000fffe13f */
[--C-:B------:R-:W-:Y:S01]  /*a040*/  SHF.R.U64 R13, R12, UR8, R3.reuse ;  /* 0x000000080c0d7c19 */ /* 0x100fe20008001203 */
[----:B------:R-:W-:Y:S01]  /*a050*/  ULDC UR5, c[0x0][0x144] ;  /* 0x0000510000057ab9 */ /* 0x000fe20000000800 */
[----:B------:R-:W-:-:S03]  /*a060*/  SHF.R.U32.HI R3, RZ, UR8, R3 ;  /* 0x00000008ff037c19 */ /* 0x000fc60008011603 */
[----:B------:R-:W-:Y:S01]  /*a070*/  IMAD.MOV.U32 R2, RZ, RZ, R13 ;  /* 0x000000ffff027224 */ /* 0x000fe200078e000d */
[----:B------:R-:W-:Y:S06]  /*a080*/  @!P1 BRA `(.L_x_305) ;  /* 0x0000000000289947 */ /* 0x000fec0003800000 */
        /* <DEDUP_REMOVED lines=10> */
.L_x_305:
[----:B------:R-:W-:Y:S01]  /*a130*/  UISETP.NE.AND UP0, UPT, UR40, URZ, UPT ;  /* 0x0000003f2800728c */ /* 0x000fe2000bf05270 */
[----:B------:R-:W-:Y:S01]  /*a140*/  SHF.R.U64 R3, R2, UR12, R3 ;  /* 0x0000000c02037c19 */ /* 0x000fe20008001203 */
[----:B------:R-:W-:Y:S01]  /*a150*/  UIADD3 UR7, -UR7, URZ, URZ ;  /* 0x0000003f07077290 */ /* 0x000fe2000fffe13f */
[----:B------:R-:W-:Y:S01]  /*a160*/  LOP3.LUT R2, R12, UR22, RZ, 0xc0, !PT ;  /* 0x000000160c027c12 */ /* 0x000fe2000f8ec0ff */
[----:B------:R-:W-:Y:S01]  /*a170*/  UIMAD UR4, UR5, UR6, UR4 ;  /* 0x00000006050472a4 */ /* 0x000fe2000f8e0204 */
[----:B------:R-:W-:Y:S01]  /*a180*/  LOP3.LUT R5, R10, UR14, RZ, 0xc0, !PT ;  /* 0x0000000e0a057c12 */ /* 0x000fe2000f8ec0ff */
[----:B------:R-:W-:Y:S01]  /*a190*/  IMAD.MOV R4, RZ, RZ, -R3 ;  /* 0x000000ffff047224 */ /* 0x000fe200078e0a03 */
[----:B------:R-:W-:Y:S01]  /*a1a0*/  ULDC UR5, c[0x0][0x148] ;  /* 0x0000520000057ab9 */ /* 0x000fe20000000800 */
[----:B------:R-:W-:Y:S01]  /*a1b0*/  IMAD R18, R3, UR13, R2 ;  /* 0x0000000d03127c24 */ /* 0x000fe2000f8e0202 */
[----:B------:R-:W-:Y:S01]  /*a1c0*/  PLOP3.LUT P1, PT, PT, PT, UP0, 0x80, 0x0 ;  /* 0x000000000000781c */ /* 0x000fe20003f2f008 */
[----:B------:R-:W-:Y:S01]  /*a1d0*/  IMAD.MOV.U32 R3, RZ, RZ, 0x1 ;  /* 0x00000001ff037424 */ /* 0x000fe200078e00ff */
[----:B------:R-:W-:-:S03]  /*a1e0*/  @UP0 UIMAD UR4, UR5, UR7, UR9 ;  /* 0x00000007050402a4 */ /* 0x000fc6000f8e0209 */
[----:B------:R-:W-:Y:S02]  /*a1f0*/  ULDC UR5, c[0x0][0x638] ;  /* 0x00018e0000057ab9 */ /* 0x000fe40000000800 */
[----:B------:R-:W-:Y:S02]  /*a200*/  IMAD R2, R4, UR5, R13 ;  /* 0x0000000504027c24 */ /* 0x000fe4000f8e020d */
[----:B--2---:R-:W-:Y:S01]  /*a210*/  IMAD R18, R18, R15, UR4 ;  /* 0x0000000412127e24 */ /* 0x004fe2000f8e020f */
[----:B------:R-:W-:Y:S02]  /*a220*/  ULDC UR4, c[0x0][0x600] ;  /* 0x0001800000047ab9 */ /* 0x000fe40000000800 */
[----:B------:R-:W-:-:S05]  /*a230*/  IMAD R5, R2, UR4, R5 ;  /* 0x0000000402057c24 */ /* 0x000fca000f8e0205 */
[----:B------:R-:W-:Y:S02]  /*a240*/  SEL R2, R5, R18, !P1 ;  /* 0x0000001205027207 */ /* 0x000fe40004800000 */
[----:B------:R-:W-:-:S07]  /*a250*/  SEL R18, R18, R5, !P1 ;  /* 0x0000000512127207 */ /* 0x000fce0004800000 */
.L_x_303:
[----:B------:R-:W-:Y:S05]  /*a260*/  BSYNC B1 ;  /* 0x0000000000017941 */ /* 0x000fea0003800000 */
.L_x_302:
[----:B------:R-:W-:-:S13]  /*a270*/  LOP3.LUT P1, RZ, R3, 0xff, RZ, 0xc0, !PT ;  /* 0x000000ff03ff7812 */ /* 0x000fda000782c0ff */
[----:B------:R-:W-:Y:S05]  /*a280*/  @P1 BRA `(.L_x_306) ;  /* 0xfffffff000f01947 */ /* 0x000fea000383ffff */
[----:B------:R-:W-:Y:S05]  /*a290*/  BSYNC B0 ;  /* 0x0000000000007941 */ /* 0x000fea0003800000 */
.L_x_294:
[----:B------:R-:W-:-:S03]  /*a2a0*/  UMOV UR4, 0xffffffff ;  /* 0xffffffff00047882 */ /* 0x000fc60000000000 */
[----:B------:R-:W-:Y:S05]  /*a2b0*/  BRA.DIV UR4, `(.L_x_307) ;  /* 0x0000000204fc7947 */ /* 0x000fea000b800000 */
[----:B------:R-:W-:-:S13]  /*a2c0*/  ELECT P6, URZ, PT ;  /* 0x00000000003f782f */ /* 0x000fda00038c0000 */
.L_x_321:
[----:B------:R-:W-:Y:S04]  /*a2d0*/  BSSY B0, `(.L_x_308) ;  /* 0x000001a000007945 */ /* 0x000fe80003800000 */
[----:B------:R-:W-:Y:S05]  /*a2e0*/  @!P6 BRA `(.L_x_309) ;  /* 0x000000000060e947 */ /* 0x000fea0003800000 */
[----:B------:R-:W-:-:S04]  /*a2f0*/  ULOP3.LUT UR4, UR42, 0x2, URZ, 0xfc, !UPT ;  /* 0x000000022a047892 */ /* 0x000fc8000f8efc3f */
[----:B------:R-:W-:-:S06]  /*a300*/  UISETP.NE.AND UP0, UPT, UR4, 0x3, UPT ;  /* 0x000000030400788c */ /* 0x000fcc000bf05270 */
[----:B------:R-:W-:-:S13]  /*a310*/  PLOP3.LUT P0, PT, PT, PT, UP0, 0x80, 0x0 ;  /* 0x000000000000781c */ /* 0x000fda0003f0f008 */
[----:B------:R-:W-:Y:S05]  /*a320*/  @!P0 BRA `(.L_x_310) ;  /* 0x0000000000048947 */ /* 0x000fea0003800000 */
[----:B------:R-:W-:Y:S01]  /*a330*/  BPT.TRAP 0x1 ;  /* 0x000000040000795c */ /* 0x000fe20000300000 */
.L_x_310:
[----:B------:R-:W0:Y:S01]  /*a340*/  S2R R3, SR_CgaCtaId ;  /* 0x0000000000037919 */ /* 0x000e220000008800 */
[----:B------:R-:W-:Y:S02]  /*a350*/  MOV R0, 0x400 ;  /* 0x0000040000007802 */ /* 0x000fe40000000f00 */
[----:B------:R-:W-:Y:S02]  /*a360*/  SHF.L.U32 R2, R9, 0x1f, RZ ;  /* 0x0000001f09027819 */ /* 0x000fe400000006ff */
[----:B0-----:R-:W-:-:S05]  /*a370*/  LEA R3, R3, R0, 0x18 ;  /* 0x0000000003037211 */ /* 0x001fca00078ec0ff */
[----:B------:R-:W-:-:S04]  /*a380*/  VIADD R3, R3, 0x10 ;  /* 0x0000001003037836 */ /* 0x000fc80000000000 */
[C---:B------:R-:W-:Y:S02]  /*a390*/  IMAD R5, R8.reuse, 0x8, R3 ;  /* 0x0000000808057824 */ /* 0x040fe400078e0203 */
[----:B------:R-:W-:Y:S02]  /*a3a0*/  VIADD R8, R8, 0x1 ;  /* 0x0000000108087836 */ /* 0x000fe40000000000 */
[----:B------:R-:W0:Y:S03]  /*a3b0*/  SYNCS.PHASECHK.TRANS64.TRYWAIT P0, [R5+URZ], R2 ;  /* 0x00000002050075a7 */ /* 0x000e26000800017f */
[----:B------:R-:W-:-:S04]  /*a3c0*/  ISETP.NE.AND P1, PT, R8, 0x2, PT ;  /* 0x000000020800780c */ /* 0x000fc80003f25270 */
[----:B------:R-:W-:Y:S02]  /*a3d0*/  SEL R0, RZ, 0x1, P1 ;  /* 0x00000001ff007807 */ /* 0x000fe40000800000 */
[----:B------:R-:W-:Y:S02]  /*a3e0*/  SEL R8, R8, RZ, P1 ;  /* 0x000000ff08087207 */ /* 0x000fe40000800000 */
[----:B------:R-:W-:Y:S01]  /*a3f0*/  LOP3.LUT R0, R9, R0, RZ, 0x3c, !PT ;  /* 0x0000000009007212 */ /* 0x000fe200078e3cff */
[----:B0-----:R-:W-:Y:S06]  /*a400*/  @!P0 BRA `(.L_x_311) ;  /* 0x0000000000c88947 */ /* 0x001fec0003800000 */
.L_x_322:
[----:B------:R-:W-:Y:S01]  /*a410*/  IMAD R3, R8, 0x8, R3 ;  /* 0x0000000808037824 */ /* 0x000fe200078e0203 */
[----:B------:R-:W-:-:S07]  /*a420*/  SHF.L.U32 R0, R0, 0x1f, RZ ;  /* 0x0000001f00007819 */ /* 0x000fce00000006ff */
.L_x_312:
[----:B-1----:R1:W2:Y:S02]  /*a430*/  SYNCS.PHASECHK.TRANS64.TRYWAIT P0, [R3+URZ], R0 ;  /* 0x00000000030075a7 */ /* 0x0022a4000800017f */
[----:B--2---:R-:W-:Y:S05]  /*a440*/  @!P0 NANOSLEEP.SYNCS 0x989680 ;  /* 0x009896800000895d */ /* 0x004fea0003900000 */
[----:B------:R-:W2:Y:S02]  /*a450*/  @!P0 SYNCS.PHASECHK.TRANS64 P0, [R3+URZ], R0 ;  /* 0x00000000030085a7 */ /* 0x000ea4000800007f */
[----:B--2---:R-:W-:Y:S05]  /*a460*/  @!P0 BRA `(.L_x_312) ;  /* 0xfffffffc00f08947 */ /* 0x004fea000383ffff */
.L_x_309:
[----:B------:R-:W-:Y:S05]  /*a470*/  BSYNC B0 ;  /* 0x0000000000007941 */ /* 0x000fea0003800000 */
.L_x_308:
[----:B------:R-:W-:Y:S05]  /*a480*/  EXIT ;  /* 0x000000000000794d */ /* 0x000fea0003800000 */
.L_x_18:
[----:B0-----:R0:W1:Y:S02]  /*a490*/  SYNCS.PHASECHK.TRANS64.TRYWAIT P0, [R159+URZ], R0 ;  /* 0x000000009f0075a7 */ /* 0x001064000800017f */
[----:B-1----:R-:W-:Y:S05]  /*a4a0*/  @!P0 NANOSLEEP.SYNCS 0x989680 ;  /* 0x009896800000895d */ /* 0x002fea0003900000 */
[----:B------:R-:W1:Y:S02]  /*a4b0*/  @!P0 SYNCS.PHASECHK.TRANS64 P0, [R159+URZ], R0 ;  /* 0x000000009f0085a7 */ /* 0x000e64000800007f */
[----:B-1----:R-:W-:Y:S05]  /*a4c0*/  @!P0 BRA `(.L_x_18) ;  /* 0xfffffffc00f08947 */ /* 0x002fea000383ffff */
[----:B------:R-:W-:Y:S05]  /*a4d0*/  BRA `(.L_x_313) ;  /* 0xffffff7000ac7947 */ /* 0x000fea000383ffff */
.L_x_23:
[----:B-1----:R1:W2:Y:S02]  /*a4e0*/  SYNCS.PHASECHK.TRANS64.TRYWAIT P1, [R3+URZ], R0 ;  /* 0x00000000030075a7 */ /* 0x0022a4000802017f */
[----:B--2---:R-:W-:Y:S05]  /*a4f0*/  @!P1 NANOSLEEP.SYNCS 0x989680 ;  /* 0x009896800000995d */ /* 0x004fea0003900000 */
[----:B------:R-:W2:Y:S02]  /*a500*/  @!P1 SYNCS.PHASECHK.TRANS64 P1, [R3+URZ], R0 ;  /* 0x00000000030095a7 */ /* 0x000ea4000802007f */
[----:B--2---:R-:W-:Y:S05]  /*a510*/  @!P1 BRA `(.L_x_23) ;  /* 0xfffffffc00f09947 */ /* 0x004fea000383ffff */
[----:B------:R-:W-:Y:S05]  /*a520*/  BRA `(.L_x_22) ;  /* 0xffffff74001c7947 */ /* 0x000fea000383ffff */
.L_x_28:
[----:B-1----:R-:W-:-:S04]  /*a530*/  IMAD.U32 R5, RZ, RZ, UR7 ;  /* 0x00000007ff057e24 */ /* 0x002fc8000f8e00ff */
[----:B------:R1:W2:Y:S03]  /*a540*/  SYNCS.PHASECHK.TRANS64.TRYWAIT P1, [R5+URZ], R4 ;  /* 0x00000004050075a7 */ /* 0x0002a6000802017f */
[----:B--2---:R-:W-:Y:S05]  /*a550*/  @!P1 NANOSLEEP.SYNCS 0x989680 ;  /* 0x009896800000995d */ /* 0x004fea0003900000 */
[----:B------:R-:W2:Y:S02]  /*a560*/  @!P1 SYNCS.PHASECHK.TRANS64 P1, [R5+URZ], R4 ;  /* 0x00000004050095a7 */ /* 0x000ea4000802007f */
[----:B--2---:R-:W-:Y:S05]  /*a570*/  @!P1 BRA `(.L_x_28) ;  /* 0xfffffffc00ec9947 */ /* 0x004fea000383ffff */
[----:B------:R-:W-:Y:S05]  /*a580*/  BRA `(.L_x_27) ;  /* 0xffffff7800787947 */ /* 0x000fea000383ffff */
.L_x_34:
[----:B0-----:R0:W1:Y:S02]  /*a590*/  SYNCS.PHASECHK.TRANS64.TRYWAIT P0, [R159+URZ+0x10], R0 ;  /* 0x000010009f0075a7 */ /* 0x001064000800017f */
[----:B-1----:R-:W-:Y:S05]  /*a5a0*/  @!P0 NANOSLEEP.SYNCS 0x989680 ;  /* 0x009896800000895d */ /* 0x002fea0003900000 */
[----:B------:R-:W1:Y:S02]  /*a5b0*/  @!P0 SYNCS.PHASECHK.TRANS64 P0, [R159+URZ+0x10], R0 ;  /* 0x000010009f0085a7 */ /* 0x000e64000800007f */
[----:B-1----:R-:W-:Y:S05]  /*a5c0*/  @!P0 BRA `(.L_x_34) ;  /* 0xfffffffc00f08947 */ /* 0x002fea000383ffff */
[----:B------:R-:W-:Y:S05]  /*a5d0*/  BRA `(.L_x_314) ;  /* 0xffffff8000587947 */ /* 0x000fea000383ffff */
.L_x_295:
[----:B------:R-:W-:Y:S01]  /*a5e0*/  BSSY B1, `(.L_x_315) ;  /* 0x0000006000017945 */ /* 0x000fe20003800000 */
[----:B------:R-:W-:-:S07]  /*a5f0*/  IMAD.MOV.U32 R15, RZ, RZ, -0x1 ;  /* 0xffffffffff0f7424 */ /* 0x000fce00078e00ff */
[----:B------:R-:W-:Y:S05]  /*a600*/  WARPSYNC.COLLECTIVE R15, `(.L_x_316) ;  /* 0x000000000f0c7348 */ /* 0x000fea0003c00000 */
[----:B------:R-:W-:Y:S02]  /*a610*/  ELECT P6, UR62, PT ;  /* 0x00000000003e782f */ /* 0x000fe400038c0000 */
[----:B------:R-:W-:Y:S01]  /*a620*/  MOV R14, UR62 ;  /* 0x0000003e000e7c02 */ /* 0x000fe20008000f00 */
[----:B------:R-:W-:Y:S10]  /*a630*/  ENDCOLLECTIVE ;  /* 0x000000000000791b */ /* 0x000ff40003800000 */
.L_x_316:
[----:B------:R-:W-:Y:S05]  /*a640*/  BSYNC B1 ;  /* 0x0000000000017941 */ /* 0x000fea0003800000 */
.L_x_315:
[----:B------:R-:W-:Y:S05]  /*a650*/  BRA `(.L_x_317) ;  /* 0xfffffff000087947 */ /* 0x000fea000383ffff */
.L_x_298:
[----:B-1----:R1:W2:Y:S02]  /*a660*/  SYNCS.PHASECHK.TRANS64.TRYWAIT P1, [R7+URZ+0x10], R4 ;  /* 0x00001004070075a7 */ /* 0x0022a4000802017f */
[----:B--2---:R-:W-:Y:S05]  /*a670*/  @!P1 NANOSLEEP.SYNCS 0x989680 ;  /* 0x009896800000995d */ /* 0x004fea0003900000 */
[----:B------:R-:W2:Y:S02]  /*a680*/  @!P1 SYNCS.PHASECHK.TRANS64 P1, [R7+URZ+0x10], R4 ;  /* 0x00001004070095a7 */ /* 0x000ea4000802007f */
[----:B--2---:R-:W-:Y:S05]  /*a690*/  @!P1 BRA `(.L_x_298) ;  /* 0xfffffffc00f09947 */ /* 0x004fea000383ffff */
[----:B------:R-:W-:Y:S05]  /*a6a0*/  BRA `(.L_x_318) ;  /* 0xfffffff000407947 */ /* 0x000fea000383ffff */
.L_x_307:
[----:B------:R-:W-:Y:S01]  /*a6b0*/  BSSY B0, `(.L_x_319) ;  /* 0x0000006000007945 */ /* 0x000fe20003800000 */
[----:B------:R-:W-:-:S07]  /*a6c0*/  IMAD.MOV.U32 R15, RZ, RZ, -0x1 ;  /* 0xffffffffff0f7424 */ /* 0x000fce00078e00ff */
[----:B------:R-:W-:Y:S05]  /*a6d0*/  WARPSYNC.COLLECTIVE R15, `(.L_x_320) ;  /* 0x000000000f0c7348 */ /* 0x000fea0003c00000 */
[----:B------:R-:W-:Y:S02]  /*a6e0*/  ELECT P6, UR62, PT ;  /* 0x00000000003e782f */ /* 0x000fe400038c0000 */
[----:B------:R-:W-:Y:S01]  /*a6f0*/  MOV R14, UR62 ;  /* 0x0000003e000e7c02 */ /* 0x000fe20008000f00 */
[----:B------:R-:W-:Y:S10]  /*a700*/  ENDCOLLECTIVE ;  /* 0x000000000000791b */ /* 0x000ff40003800000 */
.L_x_320:
[----:B------:R-:W-:Y:S05]  /*a710*/  BSYNC B0 ;  /* 0x0000000000007941 */ /* 0x000fea0003800000 */
.L_x_319:
[----:B------:R-:W-:Y:S05]  /*a720*/  BRA `(.L_x_321) ;  /* 0xfffffff800e87947 */ /* 0x000fea000383ffff */
.L_x_311:
[----:B0-----:R0:W1:Y:S02]  /*a730*/  SYNCS.PHASECHK.TRANS64.TRYWAIT P0, [R5+URZ], R2 ;  /* 0x00000002050075a7 */ /* 0x001064000800017f */
[----:B-1----:R-:W-:Y:S05]  /*a740*/  @!P0 NANOSLEEP.SYNCS 0x989680 ;  /* 0x009896800000895d */ /* 0x002fea0003900000 */
[----:B------:R-:W1:Y:S02]  /*a750*/  @!P0 SYNCS.PHASECHK.TRANS64 P0, [R5+URZ], R2 ;  /* 0x00000002050085a7 */ /* 0x000e64000800007f */
[----:B-1----:R-:W-:Y:S05]  /*a760*/  @!P0 BRA `(.L_x_311) ;  /* 0xfffffffc00f08947 */ /* 0x002fea000383ffff */
[----:B------:R-:W-:Y:S05]  /*a770*/  BRA `(.L_x_322) ;  /* 0xfffffffc00247947 */ /* 0x000fea000383ffff */
.L_x_323:
[----:B------:R-:W-:-:S00]  /*a780*/  BRA `(.L_x_323) ;  /* 0xfffffffc00fc7947 */ /* 0x000fc0000383ffff */
[----:B------:R-:W-:-:S00]  /*a790*/  NOP ;  /* 0x0000000000007918 */ /* 0x000fc00000000000 */
        /* <DEDUP_REMOVED lines=14> */
.L_x_324:


//--------------------- .nv.global.init           --------------------------
	.section	.nv.global.init,"aw",@progbits
.nv.global.init:
	.type		$str$22,@object
	.size		$str$22,($str$23 - $str$22)
$str$22:
        /*0000*/ 	.byte	0x6b, 0x5f, 0x74, 0x69, 0x6c, 0x65, 0x5f, 0x63, 0x6f, 0x75, 0x6e, 0x74, 0x20, 0x3e, 0x3d, 0x20
        /*0010*/ 	.byte	0x31, 0x00
	.type		$str$23,@object
	.size		$str$23,(__unnamed_1 - $str$23)
$str$23:
        /*0012*/ 	.byte	0x2f, 0x74, 0x6d, 0x70, 0x2f, 0x63, 0x75, 0x74, 0x6c, 0x61, 0x73, 0x73, 0x5f, 0x73, 0x77, 0x65
        /*0022*/ 	.byte	0x65, 0x70, 0x5f, 0x73, 0x72, 0x63, 0x2f, 0x69, 0x6e, 0x63, 0x6c, 0x75, 0x64, 0x65, 0x2f, 0x63
        /*0032*/ 	.byte	0x75, 0x74, 0x6c, 0x61, 0x73, 0x73, 0x2f, 0x67, 0x65, 0x6d, 0x6d, 0x2f, 0x63, 0x6f, 0x6c, 0x6c
        /*0042*/ 	.byte	0x65, 0x63, 0x74, 0x69, 0x76, 0x65, 0x2f, 0x73, 0x6d, 0x39, 0x30, 0x5f, 0x6d, 0x6d, 0x61, 0x5f
        /*0052*/ 	.byte	0x74, 0x6d, 0x61, 0x5f, 0x67, 0x6d, 0x6d, 0x61, 0x5f, 0x73, 0x73, 0x5f, 0x77, 0x61, 0x72, 0x70
        /*0062*/ 	.byte	0x73, 0x70, 0x65, 0x63, 0x69, 0x61, 0x6c, 0x69, 0x7a, 0x65, 0x64, 0x2e, 0x68, 0x70, 0x70, 0x00
	.type		__unnamed_1,@object
	.size		__unnamed_1,(.L_0 - __unnamed_1)
__unnamed_1:
        /*0072*/ 	.byte	0x76, 0x6f, 0x69, 0x64, 0x20, 0x63, 0x75, 0x74, 0x6c, 0x61, 0x73, 0x73, 0x3a, 0x3a, 0x67, 0x65
        /* <DEDUP_REMOVED lines=176> */
        /*0b82*/ 	.byte	0x74, 0x79, 0x5d, 0x00
.L_0:


//--------------------- .nv.shared._ZN7cutlass13device_kernelINS_4gemm6kernel13GemmUniversalIN4cute5tupleIJiiiiEEENS1_10collective13CollectiveMmaINS1_34MainloopSm90TmaGmmaWarpSpecializedILi2ENS5_IJNS4_1CILi2EEENSA_ILi4EEENSA_ILi1EEEEEENS1_32KernelTmaWarpSpecializedPingpongEEENS5_IJNSA_ILi64EEENSA_ILi256EEESH_EEEfNS5_IJlSD_lEEEfSK_NS4_8TiledMMAINS4_8MMA_AtomIJNS4_4SM904GMMA30MMA_64x256x8_F32TF32TF32_SS_TNILNSO_7ScaleInE1ELSQ_1EEEEEENS4_6LayoutINS5_IJSD_SD_SD_EEENS5_IJNSA_ILi0EEESV_SV_EEEEENS5_IJNS4_10UnderscoreESY_SY_EEEEENS4_23SM90_TMA_LOAD_MULTICASTENS4_14ComposedLayoutINS4_7SwizzleILi3ELi4ELi3EEENS4_18smem_ptr_flag_bitsILi32EEENST_INS5_IJNSA_ILi8EEENSA_ILi32EEEEEENS5_IJS18_SD_EEEEEEEvNS4_8identityES11_S1C_vS1D_EENS_8epilogue10collective6detail29Sm90TmaWarpSpecializedAdapterINS1G_15DefaultEpilogueIfSK_SK_NS1F_6thread17LinearCombinationIfLi1EffLNS1K_9ScaleType4KindE0ELNS_15FloatRoundStyleE2EfEENS1_15EpilogueDefaultEEEEEvvEEEEvNT_6ParamsE --------------------------
	.section	.nv.shared._ZN7cutlass13device_kernelINS_4gemm6kernel13GemmUniversalIN4cute5tupleIJiiiiEEENS1_10collective13CollectiveMmaINS1_34MainloopSm90TmaGmmaWarpSpecializedILi2ENS5_IJNS4_1CILi2EEENSA_ILi4EEENSA_ILi1EEEEEENS1_32KernelTmaWarpSpecializedPingpongEEENS5_IJNSA_ILi64EEENSA_ILi256EEESH_EEEfNS5_IJlSD_lEEEfSK_NS4_8TiledMMAINS4_8MMA_AtomIJNS4_4SM904GMMA30MMA_64x256x8_F32TF32TF32_SS_TNILNSO_7ScaleInE1ELSQ_1EEEEEENS4_6LayoutINS5_IJSD_SD_SD_EEENS5_IJNSA_ILi0EEESV_SV_EEEEENS5_IJNS4_10UnderscoreESY_SY_EEEEENS4_23SM90_TMA_LOAD_MULTICASTENS4_14ComposedLayoutINS4_7SwizzleILi3ELi4ELi3EEENS4_18smem_ptr_flag_bitsILi32EEENST_INS5_IJNSA_ILi8EEENSA_ILi32EEEEEENS5_IJS18_SD_EEEEEEEvNS4_8identityES11_S1C_vS1D_EENS_8epilogue10collective6detail29Sm90TmaWarpSpecializedAdapterINS1G_15DefaultEpilogueIfSK_SK_NS1F_6thread17LinearCombinationIfLi1EffLNS1K_9ScaleType4KindE0ELNS_15FloatRoundStyleE2EfEENS1_15EpilogueDefaultEEEEEvvEEEEvNT_6ParamsE,"aw",@nobits
	.sectionflags	@""
	.align	16
	.zero		1024


//--------------------- .nv.shared.reserved.0     --------------------------
	.section	.nv.shared.reserved.0,"aw",@nobits
	.weak		__nv_reservedSMEM_offset_0_alias
	.size		__nv_reservedSMEM_offset_0_alias, 0, 0
	.other		__nv_reservedSMEM_offset_0_alias,@"STO_CUDA_RESERVED_SHARED STV_DEFAULT"
__nv_reservedSMEM_offset_0_alias:
	.zero		0


//--------------------- .nv.global                --------------------------
	.section	.nv.global,"aw",@nobits
.nv.global:
	.type		_ZN40_INTERNAL_6c11da65_4_k_cu_3628381c_279264cute1_E,@object
	.size		_ZN40_INTERNAL_6c11da65_4_k_cu_3628381c_279264cute1_E,(_ZN40_INTERNAL_6c11da65_4_k_cu_3628381c_279264cuda3std3__45__cpo6cbeginE - _ZN40_INTERNAL_6c11da65_4_k_cu_3628381c_279264cute1_E)
_ZN40_INTERNAL_6c11da65_4_k_cu_3628381c_279264cute1_E:
	.zero		1
	.type		_ZN40_INTERNAL_6c11da65_4_k_cu_3628381c_279264cuda3std3__45__cpo6cbeginE,@object
	.size		_ZN40_INTERNAL_6c11da65_4_k_cu_3628381c_279264cuda3std3__45__cpo6cbeginE,(_ZN40_INTERNAL_6c11da65_4_k_cu_3628381c_279264cuda3std3__48in_placeE - _ZN40_INTERNAL_6c11da65_4_k_cu_3628381c_279264cuda3std3__45__cpo6cbeginE)
_ZN40_INTERNAL_6c11da65_4_k_cu_3628381c_279264cuda3std3__45__cpo6cbeginE:
	.zero		1
	.type		_ZN40_INTERNAL_6c11da65_4_k_cu_3628381c_279264cuda3std3__48in_placeE,@object
	.size		_ZN40_INTERNAL_6c11da65_4_k_cu_3628381c_279264cuda3std3__48in_placeE,(_ZN40_INTERNAL_6c11da65_4_k_cu_3628381c_279264cuda3std6ranges3__45__cpo9iter_moveE - _ZN40_INTERNAL_6c11da65_4_k_cu_3628381c_279264cuda3std3__48in_placeE)
_ZN40_INTERNAL_6c11da65_4_k_cu_3628381c_279264cuda3std3__48in_placeE:
	.zero		1
	.type		_ZN40_INTERNAL_6c11da65_4_k_cu_3628381c_279264cuda3std6ranges3__45__cpo9iter_moveE,@object
	.size		_ZN40_INTERNAL_6c11da65_4_k_cu_3628381c_279264cuda3std6ranges3__45__cpo9iter_moveE,(_ZN40_INTERNAL_6c11da65_4_k_cu_3628381c_279264cuda3std3__45__cpo5beginE - _ZN40_INTERNAL_6c11da65_4_k_cu_3628381c_279264cuda3std6ranges3__45__cpo9iter_moveE)
_ZN40_INTERNAL_6c11da65_4_k_cu_3628381c_279264cuda3std6ranges3__45__cpo9iter_moveE:
	.zero		1
	.type		_ZN40_INTERNAL_6c11da65_4_k_cu_3628381c_279264cuda3std3__45__cpo5beginE,@object
	.size		_ZN40_INTERNAL_6c11da65_4_k_cu_3628381c_279264cuda3std3__45__cpo5beginE,(_ZN40_INTERNAL_6c11da65_4_k_cu_3628381c_279264cuda3std3__442_GLOBAL__N__6c11da65_4_k_cu_3628381c_279266ignoreE - _ZN40_INTERNAL_6c11da65_4_k_cu_3628381c_279264cuda3std3__45__cpo5beginE)
_ZN40_INTERNAL_6c11da65_4_k_cu_3628381c_279264cuda3std3__45__cpo5beginE:
	.zero		1
	.type		_ZN40_INTERNAL_6c11da65_4_k_cu_3628381c_279264cuda3std3__442_GLOBAL__N__6c11da65_4_k_cu_3628381c_279266ignoreE,@object
	.size		_ZN40_INTERNAL_6c11da65_4_k_cu_3628381c_279264cuda3std3__442_GLOBAL__N__6c11da65_4_k_cu_3628381c_279266ignoreE,(_ZN40_INTERNAL_6c11da65_4_k_cu_3628381c_279264cute7productE - _ZN40_INTERNAL_6c11da65_4_k_cu_3628381c_279264cuda3std3__442_GLOBAL__N__6c11da65_4_k_cu_3628381c_279266ignoreE)
_ZN40_INTERNAL_6c11da65_4_k_cu_3628381c_279264cuda3std3__442_GLOBAL__N__6c11da65_4_k_cu_3628381c_279266ignoreE:
	.zero		1
	.type		_ZN40_INTERNAL_6c11da65_4_k_cu_3628381c_279264cute7productE,@object
	.size		_ZN40_INTERNAL_6c11da65_4_k_cu_3628381c_279264cute7productE,(_ZN40_INTERNAL_6c11da65_4_k_cu_3628381c_279264cuda3std3__45__cpo3endE - _ZN40_INTERNAL_6c11da65_4_k_cu_3628381c_279264cute7productE)
_ZN40_INTERNAL_6c11da65_4_k_cu_3628381c_279264cute7productE:
	.zero		1
	.type		_ZN40_INTERNAL_6c11da65_4_k_cu_3628381c_279264cuda3std3__45__cpo3endE,@object
	.size		_ZN40_INTERNAL_6c11da65_4_k_cu_3628381c_279264cuda3std3__45__cpo3endE,(_ZN40_INTERNAL_6c11da65_4_k_cu_3628381c_279264cuda3std3__419piecewise_constructE - _ZN40_INTERNAL_6c11da65_4_k_cu_3628381c_279264cuda3std3__45__cpo3endE)
_ZN40_INTERNAL_6c11da65_4_k_cu_3628381c_279264cuda3std3__45__cpo3endE:
	.zero		1
	.type		_ZN40_INTERNAL_6c11da65_4_k_cu_3628381c_279264cuda3std3__419piecewise_constructE,@object
	.size		_ZN40_INTERNAL_6c11da65_4_k_cu_3628381c_279264cuda3std3__419piecewise_constructE,(_ZN40_INTERNAL_6c11da65_4_k_cu_3628381c_279264cuda3std3__45__cpo4cendE - _ZN40_INTERNAL_6c11da65_4_k_cu_3628381c_279264cuda3std3__419piecewise_constructE)
_ZN40_INTERNAL_6c11da65_4_k_cu_3628381c_279264cuda3std3__419piecewise_constructE:
	.zero		1
	.type		_ZN40_INTERNAL_6c11da65_4_k_cu_3628381c_279264cuda3std3__45__cpo4cendE,@object
	.size		_ZN40_INTERNAL_6c11da65_4_k_cu_3628381c_279264cuda3std3__45__cpo4cendE,(_ZN40_INTERNAL_6c11da65_4_k_cu_3628381c_279264cuda3std6ranges3__45__cpo4swapE - _ZN40_INTERNAL_6c11da65_4_k_cu_3628381c_279264cuda3std3__45__cpo4cendE)
_ZN40_INTERNAL_6c11da65_4_k_cu_3628381c_279264cuda3std3__45__cpo4cendE:
	.zero		1
	.type		_ZN40_INTERNAL_6c11da65_4_k_cu_3628381c_279264cuda3std6ranges3__45__cpo4swapE,@object
	.size		_ZN40_INTERNAL_6c11da65_4_k_cu_3628381c_279264cuda3std6ranges3__45__cpo4swapE,(.L_8 - _ZN40_INTERNAL_6c11da65_4_k_cu_3628381c_279264cuda3std6ranges3__45__cpo4swapE)
_ZN40_INTERNAL_6c11da65_4_k_cu_3628381c_279264cuda3std6ranges3__45__cpo4swapE:
	.zero		1
.L_8:


//--------------------- .nv.constant0._ZN7cutlass13device_kernelINS_4gemm6kernel13GemmUniversalIN4cute5tupleIJiiiiEEENS1_10collective13CollectiveMmaINS1_34MainloopSm90TmaGmmaWarpSpecializedILi2ENS5_IJNS4_1CILi2EEENSA_ILi4EEENSA_ILi1EEEEEENS1_32KernelTmaWarpSpecializedPingpongEEENS5_IJNSA_ILi64EEENSA_ILi256EEESH_EEEfNS5_IJlSD_lEEEfSK_NS4_8TiledMMAINS4_8MMA_AtomIJNS4_4SM904GMMA30MMA_64x256x8_F32TF32TF32_SS_TNILNSO_7ScaleInE1ELSQ_1EEEEEENS4_6LayoutINS5_IJSD_SD_SD_EEENS5_IJNSA_ILi0EEESV_SV_EEEEENS5_IJNS4_10UnderscoreESY_SY_EEEEENS4_23SM90_TMA_LOAD_MULTICASTENS4_14ComposedLayoutINS4_7SwizzleILi3ELi4ELi3EEENS4_18smem_ptr_flag_bitsILi32EEENST_INS5_IJNSA_ILi8EEENSA_ILi32EEEEEENS5_IJS18_SD_EEEEEEEvNS4_8identityES11_S1C_vS1D_EENS_8epilogue10collective6detail29Sm90TmaWarpSpecializedAdapterINS1G_15DefaultEpilogueIfSK_SK_NS1F_6thread17LinearCombinationIfLi1EffLNS1K_9ScaleType4KindE0ELNS_15FloatRoundStyleE2EfEENS1_15EpilogueDefaultEEEEEvvEEEEvNT_6ParamsE --------------------------
	.section	.nv.constant0._ZN7cutlass13device_kernelINS_4gemm6kernel13GemmUniversalIN4cute5tupleIJiiiiEEENS1_10collective13CollectiveMmaINS1_34MainloopSm90TmaGmmaWarpSpecializedILi2ENS5_IJNS4_1CILi2EEENSA_ILi4EEENSA_ILi1EEEEEENS1_32KernelTmaWarpSpecializedPingpongEEENS5_IJNSA_ILi64EEENSA_ILi256EEESH_EEEfNS5_IJlSD_lEEEfSK_NS4_8TiledMMAINS4_8MMA_AtomIJNS4_4SM904GMMA30MMA_64x256x8_F32TF32TF32_SS_TNILNSO_7ScaleInE1ELSQ_1EEEEEENS4_6LayoutINS5_IJSD_SD_SD_EEENS5_IJNSA_ILi0EEESV_SV_EEEEENS5_IJNS4_10UnderscoreESY_SY_EEEEENS4_23SM90_TMA_LOAD_MULTICASTENS4_14ComposedLayoutINS4_7SwizzleILi3ELi4ELi3EEENS4_18smem_ptr_flag_bitsILi32EEENST_INS5_IJNSA_ILi8EEENSA_ILi32EEEEEENS5_IJS18_SD_EEEEEEEvNS4_8identityES11_S1C_vS1D_EENS_8epilogue10collective6detail29Sm90TmaWarpSpecializedAdapterINS1G_15DefaultEpilogueIfSK_SK_NS1F_6thread17LinearCombinationIfLi1EffLNS1K_9ScaleType4KindE0ELNS_15FloatRoundStyleE2EfEENS1_15EpilogueDefaultEEEEEvvEEEEvNT_6ParamsE,"a",@progbits
	.sectionflags	@""
	.align	4
.nv.constant0._ZN7cutlass13device_kernelINS_4gemm6kernel13GemmUniversalIN4cute5tupleIJiiiiEEENS1_10collective13CollectiveMmaINS1_34MainloopSm90TmaGmmaWarpSpecializedILi2ENS5_IJNS4_1CILi2EEENSA_ILi4EEENSA_ILi1EEEEEENS1_32KernelTmaWarpSpecializedPingpongEEENS5_IJNSA_ILi64EEENSA_ILi256EEESH_EEEfNS5_IJlSD_lEEEfSK_NS4_8TiledMMAINS4_8MMA_AtomIJNS4_4SM904GMMA30MMA_64x256x8_F32TF32TF32_SS_TNILNSO_7ScaleInE1ELSQ_1EEEEEENS4_6LayoutINS5_IJSD_SD_SD_EEENS5_IJNSA_ILi0EEESV_SV_EEEEENS5_IJNS4_10UnderscoreESY_SY_EEEEENS4_23SM90_TMA_LOAD_MULTICASTENS4_14ComposedLayoutINS4_7SwizzleILi3ELi4ELi3EEENS4_18smem_ptr_flag_bitsILi32EEENST_INS5_IJNSA_ILi8EEENSA_ILi32EEEEEENS5_IJS18_SD_EEEEEEEvNS4_8identityES11_S1C_vS1D_EENS_8epilogue10collective6detail29Sm90TmaWarpSpecializedAdapterINS1G_15DefaultEpilogueIfSK_SK_NS1F_6thread17LinearCombinationIfLi1EffLNS1K_9ScaleType4KindE0ELNS_15FloatRoundStyleE2EfEENS1_15EpilogueDefaultEEEEEvvEEEEvNT_6ParamsE:
	.zero		1664


//--------------------- SYMBOLS --------------------------

	.type		.nv.reservedSmem.offset0,@object
	.size		.nv.reservedSmem.offset0,0x4
	.type		__assertfail,@function
